//
// Generated by NVIDIA NVVM Compiler
//
// Compiler Build ID: CL-36424714
// Cuda compilation tools, release 13.0, V13.0.88
// Based on NVVM 20.0.0
//

.version 9.0
.target sm_100
.address_size 64

	// .globl	_Z22layerNormForwardKernelPKfS0_S0_PfS1_S1_if
.shared .align 4 .b8 _ZZ14blockReduceSumfE6shared[128];
// _ZZ22layerNormForwardKernelPKfS0_S0_PfS1_S1_ifE6s_mean has been demoted
// _ZZ22layerNormForwardKernelPKfS0_S0_PfS1_S1_ifE8s_invstd has been demoted
// _ZZ26layerNormForwardVec4KernelPK6float4PKfS3_PS_ifE6s_mean has been demoted
// _ZZ26layerNormForwardVec4KernelPK6float4PKfS3_PS_ifE8s_invstd has been demoted

.visible .entry _Z22layerNormForwardKernelPKfS0_S0_PfS1_S1_if(
	.param .u64 .ptr .align 1 _Z22layerNormForwardKernelPKfS0_S0_PfS1_S1_if_param_0,
	.param .u64 .ptr .align 1 _Z22layerNormForwardKernelPKfS0_S0_PfS1_S1_if_param_1,
	.param .u64 .ptr .align 1 _Z22layerNormForwardKernelPKfS0_S0_PfS1_S1_if_param_2,
	.param .u64 .ptr .align 1 _Z22layerNormForwardKernelPKfS0_S0_PfS1_S1_if_param_3,
	.param .u64 .ptr .align 1 _Z22layerNormForwardKernelPKfS0_S0_PfS1_S1_if_param_4,
	.param .u64 .ptr .align 1 _Z22layerNormForwardKernelPKfS0_S0_PfS1_S1_if_param_5,
	.param .u32 _Z22layerNormForwardKernelPKfS0_S0_PfS1_S1_if_param_6,
	.param .f32 _Z22layerNormForwardKernelPKfS0_S0_PfS1_S1_if_param_7
)
{
	.reg .pred 	%p<45>;
	.reg .b32 	%r<65>;
	.reg .b32 	%f<83>;
	.reg .b64 	%rd<31>;
	// demoted variable
	.shared .align 4 .f32 _ZZ22layerNormForwardKernelPKfS0_S0_PfS1_S1_ifE6s_mean;
	// demoted variable
	.shared .align 4 .f32 _ZZ22layerNormForwardKernelPKfS0_S0_PfS1_S1_ifE8s_invstd;
	ld.param.u64 	%rd11, [_Z22layerNormForwardKernelPKfS0_S0_PfS1_S1_if_param_0];
	ld.param.u64 	%rd6, [_Z22layerNormForwardKernelPKfS0_S0_PfS1_S1_if_param_1];
	ld.param.u64 	%rd7, [_Z22layerNormForwardKernelPKfS0_S0_PfS1_S1_if_param_2];
	ld.param.u64 	%rd8, [_Z22layerNormForwardKernelPKfS0_S0_PfS1_S1_if_param_3];
	ld.param.u64 	%rd9, [_Z22layerNormForwardKernelPKfS0_S0_PfS1_S1_if_param_4];
	ld.param.u64 	%rd10, [_Z22layerNormForwardKernelPKfS0_S0_PfS1_S1_if_param_5];
	ld.param.u32 	%r15, [_Z22layerNormForwardKernelPKfS0_S0_PfS1_S1_if_param_6];
	ld.param.f32 	%f18, [_Z22layerNormForwardKernelPKfS0_S0_PfS1_S1_if_param_7];
	cvta.to.global.u64 	%rd12, %rd11;
	mov.u32 	%r1, %ctaid.x;
	mul.lo.s32 	%r16, %r15, %r1;
	cvt.s64.s32 	%rd1, %r16;
	mul.wide.s32 	%rd13, %r16, 4;
	add.s64 	%rd2, %rd12, %rd13;
	mov.u32 	%r64, %tid.x;
	setp.ge.s32 	%p2, %r64, %r15;
	mov.f32 	%f77, 0f00000000;
	@%p2 bra 	$L__BB0_3;
	mov.f32 	%f77, 0f00000000;
	mov.u32 	%r3, %ntid.x;
	mov.u32 	%r62, %r64;
$L__BB0_2:
	mul.wide.s32 	%rd14, %r62, 4;
	add.s64 	%rd15, %rd2, %rd14;
	ld.global.nc.f32 	%f21, [%rd15];
	add.f32 	%f77, %f77, %f21;
	add.s32 	%r62, %r62, %r3;
	setp.lt.s32 	%p3, %r62, %r15;
	@%p3 bra 	$L__BB0_2;
$L__BB0_3:
	and.b32  	%r6, %r64, 31;
	mov.b32 	%r17, %f77;
	shfl.sync.down.b32	%r18|%p4, %r17, 16, 31, -1;
	mov.b32 	%f22, %r18;
	add.f32 	%f23, %f77, %f22;
	mov.b32 	%r19, %f23;
	shfl.sync.down.b32	%r20|%p5, %r19, 8, 31, -1;
	mov.b32 	%f24, %r20;
	add.f32 	%f25, %f23, %f24;
	mov.b32 	%r21, %f25;
	shfl.sync.down.b32	%r22|%p6, %r21, 4, 31, -1;
	mov.b32 	%f26, %r22;
	add.f32 	%f27, %f25, %f26;
	mov.b32 	%r23, %f27;
	shfl.sync.down.b32	%r24|%p7, %r23, 2, 31, -1;
	mov.b32 	%f28, %r24;
	add.f32 	%f29, %f27, %f28;
	mov.b32 	%r25, %f29;
	shfl.sync.down.b32	%r26|%p8, %r25, 1, 31, -1;
	mov.b32 	%f30, %r26;
	add.f32 	%f4, %f29, %f30;
	setp.ne.s32 	%p9, %r6, 0;
	shr.u32 	%r27, %r64, 3;
	and.b32  	%r28, %r27, 124;
	mov.u32 	%r29, _ZZ14blockReduceSumfE6shared;
	add.s32 	%r7, %r29, %r28;
	@%p9 bra 	$L__BB0_5;
	st.shared.f32 	[%r7], %f4;
$L__BB0_5:
	bar.sync 	0;
	mov.u32 	%r8, %ntid.x;
	shr.u32 	%r9, %r8, 5;
	setp.ge.u32 	%p10, %r64, %r9;
	shl.b32 	%r30, %r6, 2;
	add.s32 	%r10, %r29, %r30;
	mov.f32 	%f78, 0f00000000;
	@%p10 bra 	$L__BB0_7;
	ld.shared.f32 	%f78, [%r10];
$L__BB0_7:
	setp.gt.u32 	%p12, %r64, 31;
	mov.pred 	%p44, 0;
	@%p12 bra 	$L__BB0_10;
	mov.b32 	%r32, %f78;
	shfl.sync.down.b32	%r33|%p14, %r32, 16, 31, -1;
	mov.b32 	%f32, %r33;
	add.f32 	%f33, %f78, %f32;
	mov.b32 	%r34, %f33;
	shfl.sync.down.b32	%r35|%p15, %r34, 8, 31, -1;
	mov.b32 	%f34, %r35;
	add.f32 	%f35, %f33, %f34;
	mov.b32 	%r36, %f35;
	shfl.sync.down.b32	%r37|%p16, %r36, 4, 31, -1;
	mov.b32 	%f36, %r37;
	add.f32 	%f37, %f35, %f36;
	mov.b32 	%r38, %f37;
	shfl.sync.down.b32	%r39|%p17, %r38, 2, 31, -1;
	mov.b32 	%f38, %r39;
	add.f32 	%f39, %f37, %f38;
	mov.b32 	%r40, %f39;
	shfl.sync.down.b32	%r41|%p18, %r40, 1, 31, -1;
	mov.b32 	%f40, %r41;
	add.f32 	%f7, %f39, %f40;
	setp.ne.s32 	%p19, %r64, 0;
	@%p19 bra 	$L__BB0_10;
	cvt.rn.f32.s32 	%f41, %r15;
	div.rn.f32 	%f42, %f7, %f41;
	st.shared.f32 	[_ZZ22layerNormForwardKernelPKfS0_S0_PfS1_S1_ifE6s_mean], %f42;
	mov.pred 	%p44, -1;
$L__BB0_10:
	setp.ge.s32 	%p21, %r64, %r15;
	bar.sync 	0;
	mov.f32 	%f80, 0f00000000;
	ld.shared.f32 	%f8, [_ZZ22layerNormForwardKernelPKfS0_S0_PfS1_S1_ifE6s_mean];
	@%p21 bra 	$L__BB0_13;
	mov.f32 	%f80, 0f00000000;
	mov.u32 	%r63, %r64;
$L__BB0_12:
	mul.wide.s32 	%rd16, %r63, 4;
	add.s64 	%rd17, %rd2, %rd16;
	ld.global.nc.f32 	%f45, [%rd17];
	sub.f32 	%f46, %f45, %f8;
	fma.rn.f32 	%f80, %f46, %f46, %f80;
	add.s32 	%r63, %r63, %r8;
	setp.lt.s32 	%p22, %r63, %r15;
	@%p22 bra 	$L__BB0_12;
$L__BB0_13:
	setp.ne.s32 	%p23, %r6, 0;
	mov.b32 	%r42, %f80;
	shfl.sync.down.b32	%r43|%p24, %r42, 16, 31, -1;
	mov.b32 	%f47, %r43;
	add.f32 	%f48, %f80, %f47;
	mov.b32 	%r44, %f48;
	shfl.sync.down.b32	%r45|%p25, %r44, 8, 31, -1;
	mov.b32 	%f49, %r45;
	add.f32 	%f50, %f48, %f49;
	mov.b32 	%r46, %f50;
	shfl.sync.down.b32	%r47|%p26, %r46, 4, 31, -1;
	mov.b32 	%f51, %r47;
	add.f32 	%f52, %f50, %f51;
	mov.b32 	%r48, %f52;
	shfl.sync.down.b32	%r49|%p27, %r48, 2, 31, -1;
	mov.b32 	%f53, %r49;
	add.f32 	%f54, %f52, %f53;
	mov.b32 	%r50, %f54;
	shfl.sync.down.b32	%r51|%p28, %r50, 1, 31, -1;
	mov.b32 	%f55, %r51;
	add.f32 	%f12, %f54, %f55;
	@%p23 bra 	$L__BB0_15;
	st.shared.f32 	[%r7], %f12;
$L__BB0_15:
	setp.ge.u32 	%p29, %r64, %r9;
	bar.sync 	0;
	mov.f32 	%f82, 0f00000000;
	@%p29 bra 	$L__BB0_17;
	ld.shared.f32 	%f82, [%r10];
$L__BB0_17:
	setp.gt.u32 	%p30, %r64, 31;
	@%p30 bra 	$L__BB0_19;
	mov.b32 	%r52, %f82;
	shfl.sync.down.b32	%r53|%p31, %r52, 16, 31, -1;
	mov.b32 	%f57, %r53;
	add.f32 	%f58, %f82, %f57;
	mov.b32 	%r54, %f58;
	shfl.sync.down.b32	%r55|%p32, %r54, 8, 31, -1;
	mov.b32 	%f59, %r55;
	add.f32 	%f60, %f58, %f59;
	mov.b32 	%r56, %f60;
	shfl.sync.down.b32	%r57|%p33, %r56, 4, 31, -1;
	mov.b32 	%f61, %r57;
	add.f32 	%f62, %f60, %f61;
	mov.b32 	%r58, %f62;
	shfl.sync.down.b32	%r59|%p34, %r58, 2, 31, -1;
	mov.b32 	%f63, %r59;
	add.f32 	%f64, %f62, %f63;
	mov.b32 	%r60, %f64;
	shfl.sync.down.b32	%r61|%p35, %r60, 1, 31, -1;
	mov.b32 	%f65, %r61;
	add.f32 	%f82, %f64, %f65;
$L__BB0_19:
	not.pred 	%p36, %p44;
	@%p36 bra 	$L__BB0_21;
	cvt.rn.f32.s32 	%f66, %r15;
	div.rn.f32 	%f67, %f82, %f66;
	add.f32 	%f68, %f18, %f67;
	rsqrt.approx.f32 	%f69, %f68;
	st.shared.f32 	[_ZZ22layerNormForwardKernelPKfS0_S0_PfS1_S1_ifE8s_invstd], %f69;
$L__BB0_21:
	bar.sync 	0;
	ld.shared.f32 	%f17, [_ZZ22layerNormForwardKernelPKfS0_S0_PfS1_S1_ifE8s_invstd];
	setp.ne.s64 	%p37, %rd9, 0;
	setp.ne.s64 	%p38, %rd10, 0;
	and.pred  	%p39, %p37, %p38;
	and.pred  	%p40, %p39, %p44;
	not.pred 	%p41, %p40;
	@%p41 bra 	$L__BB0_23;
	cvta.to.global.u64 	%rd18, %rd9;
	mul.wide.u32 	%rd19, %r1, 4;
	add.s64 	%rd20, %rd18, %rd19;
	st.global.f32 	[%rd20], %f8;
	cvta.to.global.u64 	%rd21, %rd10;
	add.s64 	%rd22, %rd21, %rd19;
	st.global.f32 	[%rd22], %f17;
$L__BB0_23:
	setp.ge.s32 	%p42, %r64, %r15;
	@%p42 bra 	$L__BB0_26;
	cvta.to.global.u64 	%rd3, %rd6;
	cvta.to.global.u64 	%rd4, %rd7;
	cvta.to.global.u64 	%rd5, %rd8;
$L__BB0_25:
	cvt.s64.s32 	%rd23, %r64;
	mul.wide.s32 	%rd24, %r64, 4;
	add.s64 	%rd25, %rd3, %rd24;
	ld.global.nc.f32 	%f70, [%rd25];
	add.s64 	%rd26, %rd2, %rd24;
	ld.global.nc.f32 	%f71, [%rd26];
	sub.f32 	%f72, %f71, %f8;
	mul.f32 	%f73, %f70, %f72;
	add.s64 	%rd27, %rd4, %rd24;
	ld.global.nc.f32 	%f74, [%rd27];
	fma.rn.f32 	%f75, %f17, %f73, %f74;
	add.s64 	%rd28, %rd23, %rd1;
	shl.b64 	%rd29, %rd28, 2;
	add.s64 	%rd30, %rd5, %rd29;
	st.global.f32 	[%rd30], %f75;
	add.s32 	%r64, %r64, %r8;
	setp.lt.s32 	%p43, %r64, %r15;
	@%p43 bra 	$L__BB0_25;
$L__BB0_26:
	ret;

}
	// .globl	_Z26layerNormForwardVec4KernelPK6float4PKfS3_PS_if
.visible .entry _Z26layerNormForwardVec4KernelPK6float4PKfS3_PS_if(
	.param .u64 .ptr .align 1 _Z26layerNormForwardVec4KernelPK6float4PKfS3_PS_if_param_0,
	.param .u64 .ptr .align 1 _Z26layerNormForwardVec4KernelPK6float4PKfS3_PS_if_param_1,
	.param .u64 .ptr .align 1 _Z26layerNormForwardVec4KernelPK6float4PKfS3_PS_if_param_2,
	.param .u64 .ptr .align 1 _Z26layerNormForwardVec4KernelPK6float4PKfS3_PS_if_param_3,
	.param .u32 _Z26layerNormForwardVec4KernelPK6float4PKfS3_PS_if_param_4,
	.param .f32 _Z26layerNormForwardVec4KernelPK6float4PKfS3_PS_if_param_5
)
{
	.reg .pred 	%p<51>;
	.reg .b32 	%r<167>;
	.reg .b32 	%f<265>;
	.reg .b64 	%rd<71>;
	// demoted variable
	.shared .align 4 .f32 _ZZ26layerNormForwardVec4KernelPK6float4PKfS3_PS_ifE6s_mean;
	// demoted variable
	.shared .align 4 .f32 _ZZ26layerNormForwardVec4KernelPK6float4PKfS3_PS_ifE8s_invstd;
	ld.param.u64 	%rd14, [_Z26layerNormForwardVec4KernelPK6float4PKfS3_PS_if_param_0];
	ld.param.u64 	%rd15, [_Z26layerNormForwardVec4KernelPK6float4PKfS3_PS_if_param_1];
	ld.param.u64 	%rd16, [_Z26layerNormForwardVec4KernelPK6float4PKfS3_PS_if_param_2];
	ld.param.u64 	%rd17, [_Z26layerNormForwardVec4KernelPK6float4PKfS3_PS_if_param_3];
	ld.param.u32 	%r61, [_Z26layerNormForwardVec4KernelPK6float4PKfS3_PS_if_param_4];
	ld.param.f32 	%f26, [_Z26layerNormForwardVec4KernelPK6float4PKfS3_PS_if_param_5];
	cvta.to.global.u64 	%rd1, %rd17;
	cvta.to.global.u64 	%rd2, %rd16;
	cvta.to.global.u64 	%rd3, %rd15;
	cvta.to.global.u64 	%rd4, %rd14;
	mov.u32 	%r62, %ctaid.x;
	shr.s32 	%r63, %r61, 31;
	shr.u32 	%r64, %r63, 30;
	add.s32 	%r65, %r61, %r64;
	shr.s32 	%r1, %r65, 2;
	mul.lo.s32 	%r66, %r1, %r62;
	cvt.s64.s32 	%rd5, %r66;
	mul.wide.s32 	%rd18, %r66, 16;
	add.s64 	%rd6, %rd4, %rd18;
	mov.u32 	%r166, %tid.x;
	setp.ge.s32 	%p2, %r166, %r1;
	mov.f32 	%f256, 0f00000000;
	@%p2 bra 	$L__BB1_7;
	mov.u32 	%r3, %ntid.x;
	add.s32 	%r67, %r166, %r3;
	max.u32 	%r68, %r1, %r67;
	setp.lt.u32 	%p3, %r67, %r1;
	selp.u32 	%r69, 1, 0, %p3;
	add.s32 	%r70, %r67, %r69;
	sub.s32 	%r71, %r68, %r70;
	div.u32 	%r72, %r71, %r3;
	add.s32 	%r4, %r72, %r69;
	and.b32  	%r73, %r4, 3;
	setp.eq.s32 	%p4, %r73, 3;
	mov.f32 	%f256, 0f00000000;
	mov.u32 	%r150, %r166;
	@%p4 bra 	$L__BB1_4;
	shl.b64 	%rd19, %rd5, 4;
	mul.wide.u32 	%rd20, %r166, 16;
	add.s64 	%rd21, %rd19, %rd20;
	add.s64 	%rd69, %rd4, %rd21;
	mul.wide.u32 	%rd8, %r3, 16;
	add.s32 	%r74, %r4, 1;
	and.b32  	%r75, %r74, 3;
	neg.s32 	%r148, %r75;
	mov.f32 	%f256, 0f00000000;
	mov.u32 	%r150, %r166;
$L__BB1_3:
	.pragma "nounroll";
	ld.global.nc.v4.f32 	{%f31, %f32, %f33, %f34}, [%rd69];
	add.f32 	%f35, %f31, %f32;
	add.f32 	%f36, %f35, %f33;
	add.f32 	%f37, %f36, %f34;
	add.f32 	%f256, %f256, %f37;
	add.s32 	%r150, %r150, %r3;
	add.s64 	%rd69, %rd69, %rd8;
	add.s32 	%r148, %r148, 1;
	setp.ne.s32 	%p5, %r148, 0;
	@%p5 bra 	$L__BB1_3;
$L__BB1_4:
	setp.lt.u32 	%p6, %r4, 3;
	@%p6 bra 	$L__BB1_7;
	shl.b32 	%r76, %r3, 1;
	add.s32 	%r153, %r150, %r76;
	shl.b32 	%r12, %r3, 2;
	mad.lo.s32 	%r152, %r3, 3, %r150;
	add.s32 	%r151, %r3, %r150;
$L__BB1_6:
	mul.wide.u32 	%rd22, %r150, 16;
	add.s64 	%rd23, %rd6, %rd22;
	ld.global.nc.v4.f32 	{%f38, %f39, %f40, %f41}, [%rd23];
	add.f32 	%f42, %f38, %f39;
	add.f32 	%f43, %f42, %f40;
	add.f32 	%f44, %f43, %f41;
	add.f32 	%f45, %f256, %f44;
	add.s32 	%r77, %r150, %r3;
	mul.wide.u32 	%rd24, %r151, 16;
	add.s64 	%rd25, %rd6, %rd24;
	ld.global.nc.v4.f32 	{%f46, %f47, %f48, %f49}, [%rd25];
	add.f32 	%f50, %f46, %f47;
	add.f32 	%f51, %f50, %f48;
	add.f32 	%f52, %f51, %f49;
	add.f32 	%f53, %f45, %f52;
	add.s32 	%r78, %r77, %r3;
	mul.wide.u32 	%rd26, %r153, 16;
	add.s64 	%rd27, %rd6, %rd26;
	ld.global.nc.v4.f32 	{%f54, %f55, %f56, %f57}, [%rd27];
	add.f32 	%f58, %f54, %f55;
	add.f32 	%f59, %f58, %f56;
	add.f32 	%f60, %f59, %f57;
	add.f32 	%f61, %f53, %f60;
	add.s32 	%r79, %r78, %r3;
	mul.wide.u32 	%rd28, %r152, 16;
	add.s64 	%rd29, %rd6, %rd28;
	ld.global.nc.v4.f32 	{%f62, %f63, %f64, %f65}, [%rd29];
	add.f32 	%f66, %f62, %f63;
	add.f32 	%f67, %f66, %f64;
	add.f32 	%f68, %f67, %f65;
	add.f32 	%f256, %f61, %f68;
	add.s32 	%r150, %r79, %r3;
	add.s32 	%r153, %r153, %r12;
	add.s32 	%r152, %r152, %r12;
	add.s32 	%r151, %r151, %r12;
	setp.lt.s32 	%p7, %r150, %r1;
	@%p7 bra 	$L__BB1_6;
$L__BB1_7:
	and.b32  	%r23, %r166, 31;
	mov.b32 	%r80, %f256;
	shfl.sync.down.b32	%r81|%p8, %r80, 16, 31, -1;
	mov.b32 	%f69, %r81;
	add.f32 	%f70, %f256, %f69;
	mov.b32 	%r82, %f70;
	shfl.sync.down.b32	%r83|%p9, %r82, 8, 31, -1;
	mov.b32 	%f71, %r83;
	add.f32 	%f72, %f70, %f71;
	mov.b32 	%r84, %f72;
	shfl.sync.down.b32	%r85|%p10, %r84, 4, 31, -1;
	mov.b32 	%f73, %r85;
	add.f32 	%f74, %f72, %f73;
	mov.b32 	%r86, %f74;
	shfl.sync.down.b32	%r87|%p11, %r86, 2, 31, -1;
	mov.b32 	%f75, %r87;
	add.f32 	%f76, %f74, %f75;
	mov.b32 	%r88, %f76;
	shfl.sync.down.b32	%r89|%p12, %r88, 1, 31, -1;
	mov.b32 	%f77, %r89;
	add.f32 	%f8, %f76, %f77;
	setp.ne.s32 	%p13, %r23, 0;
	shr.u32 	%r90, %r166, 3;
	and.b32  	%r91, %r90, 124;
	mov.u32 	%r92, _ZZ14blockReduceSumfE6shared;
	add.s32 	%r24, %r92, %r91;
	@%p13 bra 	$L__BB1_9;
	st.shared.f32 	[%r24], %f8;
$L__BB1_9:
	bar.sync 	0;
	mov.u32 	%r25, %ntid.x;
	shr.u32 	%r26, %r25, 5;
	setp.ge.u32 	%p14, %r166, %r26;
	shl.b32 	%r93, %r23, 2;
	add.s32 	%r27, %r92, %r93;
	mov.f32 	%f257, 0f00000000;
	@%p14 bra 	$L__BB1_11;
	ld.shared.f32 	%f257, [%r27];
$L__BB1_11:
	setp.gt.u32 	%p16, %r166, 31;
	mov.pred 	%p50, 0;
	@%p16 bra 	$L__BB1_14;
	mov.b32 	%r95, %f257;
	shfl.sync.down.b32	%r96|%p18, %r95, 16, 31, -1;
	mov.b32 	%f79, %r96;
	add.f32 	%f80, %f257, %f79;
	mov.b32 	%r97, %f80;
	shfl.sync.down.b32	%r98|%p19, %r97, 8, 31, -1;
	mov.b32 	%f81, %r98;
	add.f32 	%f82, %f80, %f81;
	mov.b32 	%r99, %f82;
	shfl.sync.down.b32	%r100|%p20, %r99, 4, 31, -1;
	mov.b32 	%f83, %r100;
	add.f32 	%f84, %f82, %f83;
	mov.b32 	%r101, %f84;
	shfl.sync.down.b32	%r102|%p21, %r101, 2, 31, -1;
	mov.b32 	%f85, %r102;
	add.f32 	%f86, %f84, %f85;
	mov.b32 	%r103, %f86;
	shfl.sync.down.b32	%r104|%p22, %r103, 1, 31, -1;
	mov.b32 	%f87, %r104;
	add.f32 	%f11, %f86, %f87;
	setp.ne.s32 	%p23, %r166, 0;
	@%p23 bra 	$L__BB1_14;
	cvt.rn.f32.s32 	%f88, %r61;
	div.rn.f32 	%f89, %f11, %f88;
	st.shared.f32 	[_ZZ26layerNormForwardVec4KernelPK6float4PKfS3_PS_ifE6s_mean], %f89;
	mov.pred 	%p50, -1;
$L__BB1_14:
	setp.ge.s32 	%p25, %r166, %r1;
	bar.sync 	0;
	mov.f32 	%f262, 0f00000000;
	ld.shared.f32 	%f12, [_ZZ26layerNormForwardVec4KernelPK6float4PKfS3_PS_ifE6s_mean];
	@%p25 bra 	$L__BB1_21;
	add.s32 	%r105, %r166, %r25;
	max.u32 	%r106, %r1, %r105;
	setp.lt.u32 	%p26, %r105, %r1;
	selp.u32 	%r107, 1, 0, %p26;
	add.s32 	%r108, %r105, %r107;
	sub.s32 	%r109, %r106, %r108;
	div.u32 	%r110, %r109, %r25;
	add.s32 	%r28, %r110, %r107;
	and.b32  	%r111, %r28, 3;
	setp.eq.s32 	%p27, %r111, 3;
	mov.f32 	%f262, 0f00000000;
	mov.u32 	%r157, %r166;
	@%p27 bra 	$L__BB1_18;
	shl.b64 	%rd30, %rd5, 4;
	mul.wide.u32 	%rd31, %r166, 16;
	add.s64 	%rd32, %rd30, %rd31;
	add.s64 	%rd70, %rd4, %rd32;
	add.s32 	%r112, %r28, 1;
	and.b32  	%r113, %r112, 3;
	neg.s32 	%r155, %r113;
	mov.f32 	%f262, 0f00000000;
	mul.wide.u32 	%rd33, %r25, 16;
	mov.u32 	%r157, %r166;
$L__BB1_17:
	.pragma "nounroll";
	ld.global.nc.v4.f32 	{%f94, %f95, %f96, %f97}, [%rd70];
	sub.f32 	%f98, %f94, %f12;
	sub.f32 	%f99, %f95, %f12;
	sub.f32 	%f100, %f96, %f12;
	sub.f32 	%f101, %f97, %f12;
	mul.f32 	%f102, %f99, %f99;
	fma.rn.f32 	%f103, %f98, %f98, %f102;
	fma.rn.f32 	%f104, %f100, %f100, %f103;
	fma.rn.f32 	%f105, %f101, %f101, %f104;
	add.f32 	%f262, %f262, %f105;
	add.s32 	%r157, %r157, %r25;
	add.s64 	%rd70, %rd70, %rd33;
	add.s32 	%r155, %r155, 1;
	setp.ne.s32 	%p28, %r155, 0;
	@%p28 bra 	$L__BB1_17;
$L__BB1_18:
	setp.lt.u32 	%p29, %r28, 3;
	@%p29 bra 	$L__BB1_21;
	shl.b32 	%r114, %r25, 1;
	add.s32 	%r160, %r157, %r114;
	shl.b32 	%r36, %r25, 2;
	mad.lo.s32 	%r159, %r25, 3, %r157;
	add.s32 	%r158, %r25, %r157;
$L__BB1_20:
	mul.wide.u32 	%rd34, %r157, 16;
	add.s64 	%rd35, %rd6, %rd34;
	ld.global.nc.v4.f32 	{%f106, %f107, %f108, %f109}, [%rd35];
	sub.f32 	%f110, %f106, %f12;
	sub.f32 	%f111, %f107, %f12;
	sub.f32 	%f112, %f108, %f12;
	sub.f32 	%f113, %f109, %f12;
	mul.f32 	%f114, %f111, %f111;
	fma.rn.f32 	%f115, %f110, %f110, %f114;
	fma.rn.f32 	%f116, %f112, %f112, %f115;
	fma.rn.f32 	%f117, %f113, %f113, %f116;
	add.f32 	%f118, %f262, %f117;
	add.s32 	%r115, %r157, %r25;
	mul.wide.u32 	%rd36, %r158, 16;
	add.s64 	%rd37, %rd6, %rd36;
	ld.global.nc.v4.f32 	{%f119, %f120, %f121, %f122}, [%rd37];
	sub.f32 	%f123, %f119, %f12;
	sub.f32 	%f124, %f120, %f12;
	sub.f32 	%f125, %f121, %f12;
	sub.f32 	%f126, %f122, %f12;
	mul.f32 	%f127, %f124, %f124;
	fma.rn.f32 	%f128, %f123, %f123, %f127;
	fma.rn.f32 	%f129, %f125, %f125, %f128;
	fma.rn.f32 	%f130, %f126, %f126, %f129;
	add.f32 	%f131, %f118, %f130;
	add.s32 	%r116, %r115, %r25;
	mul.wide.u32 	%rd38, %r160, 16;
	add.s64 	%rd39, %rd6, %rd38;
	ld.global.nc.v4.f32 	{%f132, %f133, %f134, %f135}, [%rd39];
	sub.f32 	%f136, %f132, %f12;
	sub.f32 	%f137, %f133, %f12;
	sub.f32 	%f138, %f134, %f12;
	sub.f32 	%f139, %f135, %f12;
	mul.f32 	%f140, %f137, %f137;
	fma.rn.f32 	%f141, %f136, %f136, %f140;
	fma.rn.f32 	%f142, %f138, %f138, %f141;
	fma.rn.f32 	%f143, %f139, %f139, %f142;
	add.f32 	%f144, %f131, %f143;
	add.s32 	%r117, %r116, %r25;
	mul.wide.u32 	%rd40, %r159, 16;
	add.s64 	%rd41, %rd6, %rd40;
	ld.global.nc.v4.f32 	{%f145, %f146, %f147, %f148}, [%rd41];
	sub.f32 	%f149, %f145, %f12;
	sub.f32 	%f150, %f146, %f12;
	sub.f32 	%f151, %f147, %f12;
	sub.f32 	%f152, %f148, %f12;
	mul.f32 	%f153, %f150, %f150;
	fma.rn.f32 	%f154, %f149, %f149, %f153;
	fma.rn.f32 	%f155, %f151, %f151, %f154;
	fma.rn.f32 	%f156, %f152, %f152, %f155;
	add.f32 	%f262, %f144, %f156;
	add.s32 	%r157, %r117, %r25;
	add.s32 	%r160, %r160, %r36;
	add.s32 	%r159, %r159, %r36;
	add.s32 	%r158, %r158, %r36;
	setp.lt.s32 	%p30, %r157, %r1;
	@%p30 bra 	$L__BB1_20;
$L__BB1_21:
	setp.ne.s32 	%p31, %r23, 0;
	mov.b32 	%r118, %f262;
	shfl.sync.down.b32	%r119|%p32, %r118, 16, 31, -1;
	mov.b32 	%f157, %r119;
	add.f32 	%f158, %f262, %f157;
	mov.b32 	%r120, %f158;
	shfl.sync.down.b32	%r121|%p33, %r120, 8, 31, -1;
	mov.b32 	%f159, %r121;
	add.f32 	%f160, %f158, %f159;
	mov.b32 	%r122, %f160;
	shfl.sync.down.b32	%r123|%p34, %r122, 4, 31, -1;
	mov.b32 	%f161, %r123;
	add.f32 	%f162, %f160, %f161;
	mov.b32 	%r124, %f162;
	shfl.sync.down.b32	%r125|%p35, %r124, 2, 31, -1;
	mov.b32 	%f163, %r125;
	add.f32 	%f164, %f162, %f163;
	mov.b32 	%r126, %f164;
	shfl.sync.down.b32	%r127|%p36, %r126, 1, 31, -1;
	mov.b32 	%f165, %r127;
	add.f32 	%f20, %f164, %f165;
	@%p31 bra 	$L__BB1_23;
	st.shared.f32 	[%r24], %f20;
$L__BB1_23:
	setp.ge.u32 	%p37, %r166, %r26;
	bar.sync 	0;
	mov.f32 	%f264, 0f00000000;
	@%p37 bra 	$L__BB1_25;
	ld.shared.f32 	%f264, [%r27];
$L__BB1_25:
	setp.gt.u32 	%p38, %r166, 31;
	@%p38 bra 	$L__BB1_27;
	mov.b32 	%r128, %f264;
	shfl.sync.down.b32	%r129|%p39, %r128, 16, 31, -1;
	mov.b32 	%f167, %r129;
	add.f32 	%f168, %f264, %f167;
	mov.b32 	%r130, %f168;
	shfl.sync.down.b32	%r131|%p40, %r130, 8, 31, -1;
	mov.b32 	%f169, %r131;
	add.f32 	%f170, %f168, %f169;
	mov.b32 	%r132, %f170;
	shfl.sync.down.b32	%r133|%p41, %r132, 4, 31, -1;
	mov.b32 	%f171, %r133;
	add.f32 	%f172, %f170, %f171;
	mov.b32 	%r134, %f172;
	shfl.sync.down.b32	%r135|%p42, %r134, 2, 31, -1;
	mov.b32 	%f173, %r135;
	add.f32 	%f174, %f172, %f173;
	mov.b32 	%r136, %f174;
	shfl.sync.down.b32	%r137|%p43, %r136, 1, 31, -1;
	mov.b32 	%f175, %r137;
	add.f32 	%f264, %f174, %f175;
$L__BB1_27:
	not.pred 	%p44, %p50;
	@%p44 bra 	$L__BB1_29;
	cvt.rn.f32.s32 	%f176, %r61;
	div.rn.f32 	%f177, %f264, %f176;
	add.f32 	%f178, %f26, %f177;
	rsqrt.approx.f32 	%f179, %f178;
	st.shared.f32 	[_ZZ26layerNormForwardVec4KernelPK6float4PKfS3_PS_ifE8s_invstd], %f179;
$L__BB1_29:
	setp.ge.s32 	%p45, %r166, %r1;
	bar.sync 	0;
	ld.shared.f32 	%f25, [_ZZ26layerNormForwardVec4KernelPK6float4PKfS3_PS_ifE8s_invstd];
	@%p45 bra 	$L__BB1_35;
	add.s32 	%r47, %r166, %r25;
	max.u32 	%r138, %r1, %r47;
	setp.lt.u32 	%p46, %r47, %r1;
	selp.u32 	%r139, 1, 0, %p46;
	add.s32 	%r140, %r47, %r139;
	sub.s32 	%r141, %r138, %r140;
	div.u32 	%r142, %r141, %r25;
	add.s32 	%r48, %r142, %r139;
	and.b32  	%r143, %r48, 1;
	setp.eq.b32 	%p47, %r143, 1;
	@%p47 bra 	$L__BB1_32;
	cvt.u64.u32 	%rd42, %r166;
	mul.wide.u32 	%rd43, %r166, 16;
	add.s64 	%rd44, %rd6, %rd43;
	ld.global.nc.v4.f32 	{%f180, %f181, %f182, %f183}, [%rd44];
	shl.b32 	%r144, %r166, 2;
	mul.wide.u32 	%rd45, %r144, 4;
	add.s64 	%rd46, %rd3, %rd45;
	ld.global.nc.f32 	%f184, [%rd46];
	sub.f32 	%f185, %f180, %f12;
	mul.f32 	%f186, %f185, %f184;
	add.s64 	%rd47, %rd2, %rd45;
	ld.global.nc.f32 	%f187, [%rd47];
	fma.rn.f32 	%f188, %f25, %f186, %f187;
	ld.global.nc.f32 	%f189, [%rd46+4];
	sub.f32 	%f190, %f181, %f12;
	mul.f32 	%f191, %f190, %f189;
	ld.global.nc.f32 	%f192, [%rd47+4];
	fma.rn.f32 	%f193, %f25, %f191, %f192;
	ld.global.nc.f32 	%f194, [%rd46+8];
	sub.f32 	%f195, %f182, %f12;
	mul.f32 	%f196, %f195, %f194;
	ld.global.nc.f32 	%f197, [%rd47+8];
	fma.rn.f32 	%f198, %f25, %f196, %f197;
	ld.global.nc.f32 	%f199, [%rd46+12];
	sub.f32 	%f200, %f183, %f12;
	mul.f32 	%f201, %f200, %f199;
	ld.global.nc.f32 	%f202, [%rd47+12];
	fma.rn.f32 	%f203, %f25, %f201, %f202;
	add.s64 	%rd48, %rd42, %rd5;
	shl.b64 	%rd49, %rd48, 4;
	add.s64 	%rd50, %rd1, %rd49;
	st.global.v4.f32 	[%rd50], {%f188, %f193, %f198, %f203};
	mov.u32 	%r166, %r47;
$L__BB1_32:
	setp.eq.s32 	%p48, %r48, 0;
	@%p48 bra 	$L__BB1_35;
	add.s32 	%r164, %r25, %r166;
	shl.b32 	%r165, %r164, 2;
	shl.b32 	%r163, %r166, 2;
$L__BB1_34:
	cvt.u64.u32 	%rd51, %r166;
	mul.wide.u32 	%rd52, %r166, 16;
	add.s64 	%rd53, %rd6, %rd52;
	ld.global.nc.v4.f32 	{%f204, %f205, %f206, %f207}, [%rd53];
	mul.wide.u32 	%rd54, %r163, 4;
	add.s64 	%rd55, %rd3, %rd54;
	ld.global.nc.f32 	%f208, [%rd55];
	sub.f32 	%f209, %f204, %f12;
	mul.f32 	%f210, %f209, %f208;
	add.s64 	%rd56, %rd2, %rd54;
	ld.global.nc.f32 	%f211, [%rd56];
	fma.rn.f32 	%f212, %f25, %f210, %f211;
	ld.global.nc.f32 	%f213, [%rd55+4];
	sub.f32 	%f214, %f205, %f12;
	mul.f32 	%f215, %f214, %f213;
	ld.global.nc.f32 	%f216, [%rd56+4];
	fma.rn.f32 	%f217, %f25, %f215, %f216;
	ld.global.nc.f32 	%f218, [%rd55+8];
	sub.f32 	%f219, %f206, %f12;
	mul.f32 	%f220, %f219, %f218;
	ld.global.nc.f32 	%f221, [%rd56+8];
	fma.rn.f32 	%f222, %f25, %f220, %f221;
	ld.global.nc.f32 	%f223, [%rd55+12];
	sub.f32 	%f224, %f207, %f12;
	mul.f32 	%f225, %f224, %f223;
	ld.global.nc.f32 	%f226, [%rd56+12];
	fma.rn.f32 	%f227, %f25, %f225, %f226;
	add.s64 	%rd57, %rd51, %rd5;
	shl.b64 	%rd58, %rd57, 4;
	add.s64 	%rd59, %rd1, %rd58;
	st.global.v4.f32 	[%rd59], {%f212, %f217, %f222, %f227};
	add.s32 	%r145, %r166, %r25;
	cvt.u64.u32 	%rd60, %r164;
	mul.wide.u32 	%rd61, %r164, 16;
	add.s64 	%rd62, %rd6, %rd61;
	ld.global.nc.v4.f32 	{%f228, %f229, %f230, %f231}, [%rd62];
	mul.wide.u32 	%rd63, %r165, 4;
	add.s64 	%rd64, %rd3, %rd63;
	ld.global.nc.f32 	%f232, [%rd64];
	sub.f32 	%f233, %f228, %f12;
	mul.f32 	%f234, %f233, %f232;
	add.s64 	%rd65, %rd2, %rd63;
	ld.global.nc.f32 	%f235, [%rd65];
	fma.rn.f32 	%f236, %f25, %f234, %f235;
	ld.global.nc.f32 	%f237, [%rd64+4];
	sub.f32 	%f238, %f229, %f12;
	mul.f32 	%f239, %f238, %f237;
	ld.global.nc.f32 	%f240, [%rd65+4];
	fma.rn.f32 	%f241, %f25, %f239, %f240;
	ld.global.nc.f32 	%f242, [%rd64+8];
	sub.f32 	%f243, %f230, %f12;
	mul.f32 	%f244, %f243, %f242;
	ld.global.nc.f32 	%f245, [%rd65+8];
	fma.rn.f32 	%f246, %f25, %f244, %f245;
	ld.global.nc.f32 	%f247, [%rd64+12];
	sub.f32 	%f248, %f231, %f12;
	mul.f32 	%f249, %f248, %f247;
	ld.global.nc.f32 	%f250, [%rd65+12];
	fma.rn.f32 	%f251, %f25, %f249, %f250;
	add.s64 	%rd66, %rd60, %rd5;
	shl.b64 	%rd67, %rd66, 4;
	add.s64 	%rd68, %rd1, %rd67;
	st.global.v4.f32 	[%rd68], {%f236, %f241, %f246, %f251};
	add.s32 	%r166, %r145, %r25;
	shl.b32 	%r146, %r25, 3;
	add.s32 	%r165, %r165, %r146;
	shl.b32 	%r147, %r25, 1;
	add.s32 	%r164, %r164, %r147;
	add.s32 	%r163, %r163, %r146;
	setp.lt.s32 	%p49, %r166, %r1;
	@%p49 bra 	$L__BB1_34;
$L__BB1_35:
	ret;

}


// ===== COMPILED SASS (sm_100) =====

	.target	sm_100

	.elftype	@"ET_EXEC"


//--------------------- .note.nv.tkinfo           --------------------------
	.section	.note.nv.tkinfo,"",@"SHT_NOTE"
	.sectionflags	@"SHF_NOTE_NV_TKINFO"
	.tkinfo
        /*0018*/ 	.word	0x00000002
        /*0030*/ 	.string	""
        /*0030*/ 	.string	"ptxas"
        /*0030*/ 	.string	"Cuda compilation tools, release 13.0, V13.0.88"
        /*0030*/ 	.string	"Build cuda_13.0.r13.0/compiler.36424714_0"
        /*0030*/ 	.string	"-arch sm_100 -m 64 "



//--------------------- .note.nv.cuinfo           --------------------------
	.section	.note.nv.cuinfo,"",@"SHT_NOTE"
	.sectionflags	@"SHF_NOTE_NV_CUINFO"
        /*0018*/ 	.short	0x0002
        /*001a*/ 	.short	0x0064
        /*001c*/ 	.short	0x0082
	.zero		2


//--------------------- .nv.info                  --------------------------
	.section	.nv.info,"",@"SHT_CUDA_INFO"
	.align	4


	//----- nvinfo : EIATTR_REGCOUNT
	.align		4
        /*0000*/ 	.byte	0x04, 0x2f
        /*0002*/ 	.short	(.L_1 - .L_0)
	.align		4
.L_0:
        /*0004*/ 	.word	index@(_Z22layerNormForwardKernelPKfS0_S0_PfS1_S1_if)
        /*0008*/ 	.word	0x00000018


	//----- nvinfo : EIATTR_FRAME_SIZE
	.align		4
.L_1:
        /*000c*/ 	.byte	0x04, 0x11
        /*000e*/ 	.short	(.L_3 - .L_2)
	.align		4
.L_2:
        /*0010*/ 	.word	index@($__internal_1_$__cuda_sm3x_div_rn_noftz_f32_slowpath)
        /*0014*/ 	.word	0x00000000


	//----- nvinfo : EIATTR_FRAME_SIZE
	.align		4
.L_3:
        /*0018*/ 	.byte	0x04, 0x11
        /*001a*/ 	.short	(.L_5 - .L_4)
	.align		4
.L_4:
        /*001c*/ 	.word	index@(_Z22layerNormForwardKernelPKfS0_S0_PfS1_S1_if)
        /*0020*/ 	.word	0x00000000


	//----- nvinfo : EIATTR_REGCOUNT
	.align		4
.L_5:
        /*0024*/ 	.byte	0x04, 0x2f
        /*0026*/ 	.short	(.L_7 - .L_6)
	.align		4
.L_6:
        /*0028*/ 	.word	index@(_Z26layerNormForwardVec4KernelPK6float4PKfS3_PS_if)
        /*002c*/ 	.word	0x00000020


	//----- nvinfo : EIATTR_FRAME_SIZE
	.align		4
.L_7:
        /*0030*/ 	.byte	0x04, 0x11
        /*0032*/ 	.short	(.L_9 - .L_8)
	.align		4
.L_8:
        /*0034*/ 	.word	index@($__internal_0_$__cuda_sm3x_div_rn_noftz_f32_slowpath)
        /*0038*/ 	.word	0x00000000


	//----- nvinfo : EIATTR_FRAME_SIZE
	.align		4
.L_9:
        /*003c*/ 	.byte	0x04, 0x11
        /*003e*/ 	.short	(.L_11 - .L_10)
	.align		4
.L_10:
        /*0040*/ 	.word	index@(_Z26layerNormForwardVec4KernelPK6float4PKfS3_PS_if)
        /*0044*/ 	.word	0x00000000


	//----- nvinfo : EIATTR_MIN_STACK_SIZE
	.align		4
.L_11:
        /*0048*/ 	.byte	0x04, 0x12
        /*004a*/ 	.short	(.L_13 - .L_12)
	.align		4
.L_12:
        /*004c*/ 	.word	index@(_Z26layerNormForwardVec4KernelPK6float4PKfS3_PS_if)
        /*0050*/ 	.word	0x00000000


	//----- nvinfo : EIATTR_MIN_STACK_SIZE
	.align		4
.L_13:
        /*0054*/ 	.byte	0x04, 0x12
        /*0056*/ 	.short	(.L_15 - .L_14)
	.align		4
.L_14:
        /*0058*/ 	.word	index@(_Z22layerNormForwardKernelPKfS0_S0_PfS1_S1_if)
        /*005c*/ 	.word	0x00000000
.L_15:


//--------------------- .nv.compat                --------------------------
	.section	.nv.compat,"",@"SHT_CUDA_COMPAT_INFO"
	.align	4
        /*0000*/ 	.byte	0x02, 0x09, 0x00, 0x00, 0x02, 0x02, 0x01, 0x00, 0x02, 0x05, 0x05, 0x00, 0x03, 0x07, 0x01, 0x01
        /*0010*/ 	.byte	0x02, 0x03, 0x00, 0x00, 0x02, 0x06, 0x01, 0x00, 0x04, 0x0b, 0x08, 0x00, 0x01, 0x00, 0x00, 0x00
        /*0020*/ 	.byte	0x00, 0x00, 0x00, 0x00


//--------------------- .nv.info._Z26layerNormForwardVec4KernelPK6float4PKfS3_PS_if --------------------------
	.section	.nv.info._Z26layerNormForwardVec4KernelPK6float4PKfS3_PS_if,"",@"SHT_CUDA_INFO"
	.sectionflags	@""
	.align	4


	//----- nvinfo : EIATTR_CUDA_API_VERSION
	.align		4
        /*0000*/ 	.byte	0x04, 0x37
        /*0002*/ 	.short	(.L_17 - .L_16)
.L_16:
        /*0004*/ 	.word	0x00000082


	//----- nvinfo : EIATTR_KPARAM_INFO
	.align		4
.L_17:
        /*0008*/ 	.byte	0x04, 0x17
        /*000a*/ 	.short	(.L_19 - .L_18)
.L_18:
        /*000c*/ 	.word	0x00000000
        /*0010*/ 	.short	0x0005
        /*0012*/ 	.short	0x0024
        /*0014*/ 	.byte	0x00, 0xf0, 0x11, 0x00


	//----- nvinfo : EIATTR_KPARAM_INFO
	.align		4
.L_19:
        /*0018*/ 	.byte	0x04, 0x17
        /*001a*/ 	.short	(.L_21 - .L_20)
.L_20:
        /*001c*/ 	.word	0x00000000
        /*0020*/ 	.short	0x0004
        /*0022*/ 	.short	0x0020
        /*0024*/ 	.byte	0x00, 0xf0, 0x11, 0x00


	//----- nvinfo : EIATTR_KPARAM_INFO
	.align		4
.L_21:
        /*0028*/ 	.byte	0x04, 0x17
        /*002a*/ 	.short	(.L_23 - .L_22)
.L_22:
        /*002c*/ 	.word	0x00000000
        /*0030*/ 	.short	0x0003
        /*0032*/ 	.short	0x0018
        /*0034*/ 	.byte	0x00, 0xf5, 0x21, 0x00


	//----- nvinfo : EIATTR_KPARAM_INFO
	.align		4
.L_23:
        /*0038*/ 	.byte	0x04, 0x17
        /*003a*/ 	.short	(.L_25 - .L_24)
.L_24:
        /*003c*/ 	.word	0x00000000
        /*0040*/ 	.short	0x0002
        /*0042*/ 	.short	0x0010
        /*0044*/ 	.byte	0x00, 0xf5, 0x21, 0x00


	//----- nvinfo : EIATTR_KPARAM_INFO
	.align		4
.L_25:
        /*0048*/ 	.byte	0x04, 0x17
        /*004a*/ 	.short	(.L_27 - .L_26)
.L_26:
        /*004c*/ 	.word	0x00000000
        /*0050*/ 	.short	0x0001
        /*0052*/ 	.short	0x0008
        /*0054*/ 	.byte	0x00, 0xf5, 0x21, 0x00


	//----- nvinfo : EIATTR_KPARAM_INFO
	.align		4
.L_27:
        /*0058*/ 	.byte	0x04, 0x17
        /*005a*/ 	.short	(.L_29 - .L_28)
.L_28:
        /*005c*/ 	.word	0x00000000
        /*0060*/ 	.short	0x0000
        /*0062*/ 	.short	0x0000
        /*0064*/ 	.byte	0x00, 0xf5, 0x21, 0x00


	//----- nvinfo : EIATTR_SPARSE_MMA_MASK
	.align		4
.L_29:
        /*0068*/ 	.byte	0x03, 0x50
        /*006a*/ 	.short	0x0000


	//----- nvinfo : EIATTR_MAXREG_COUNT
	.align		4
        /*006c*/ 	.byte	0x03, 0x1b
        /*006e*/ 	.short	0x00ff


	//----- nvinfo : EIATTR_NUM_BARRIERS
	.align		4
        /*0070*/ 	.byte	0x02, 0x4c
        /*0072*/ 	.byte	0x01
	.zero		1


	//----- nvinfo : EIATTR_MERCURY_ISA_VERSION
	.align		4
        /*0074*/ 	.byte	0x03, 0x5f
        /*0076*/ 	.short	0x0101


	//----- nvinfo : EIATTR_COOP_GROUP_MASK_REGIDS
	.align		4
        /*0078*/ 	.byte	0x04, 0x29
        /*007a*/ 	.short	(.L_31 - .L_30)


	//   ....[0]....
.L_30:
        /*007c*/ 	.word	0xffffffff


	//   ....[1]....
        /*0080*/ 	.word	0xffffffff


	//   ....[2]....
        /*0084*/ 	.word	0xffffffff


	//   ....[3]....
        /*0088*/ 	.word	0xffffffff


	//   ....[4]....
        /*008c*/ 	.word	0xffffffff


	//   ....[5]....
        /*0090*/ 	.word	0xffffffff


	//   ....[6]....
        /*0094*/ 	.word	0xffffffff


	//   ....[7]....
        /*0098*/ 	.word	0xffffffff


	//   ....[8]....
        /*009c*/ 	.word	0xffffffff


	//   ....[9]....
        /*00a0*/ 	.word	0xffffffff


	//   ....[10]....
        /*00a4*/ 	.word	0xffffffff


	//   ....[11]....
        /*00a8*/ 	.word	0xffffffff


	//   ....[12]....
        /*00ac*/ 	.word	0xffffffff


	//   ....[13]....
        /*00b0*/ 	.word	0xffffffff


	//   ....[14]....
        /*00b4*/ 	.word	0xffffffff


	//   ....[15]....
        /*00b8*/ 	.word	0xffffffff


	//   ....[16]....
        /*00bc*/ 	.word	0xffffffff


	//   ....[17]....
        /*00c0*/ 	.word	0xffffffff


	//   ....[18]....
        /*00c4*/ 	.word	0xffffffff


	//   ....[19]....
        /*00c8*/ 	.word	0xffffffff


	//   ....[20]....
        /*00cc*/ 	.word	0x05000006


	//   ....[21]....
        /*00d0*/ 	.word	0x05000006


	//   ....[22]....
        /*00d4*/ 	.word	0x05000006


	//   ....[23]....
        /*00d8*/ 	.word	0x05000006


	//   ....[24]....
        /*00dc*/ 	.word	0x05000006


	//   ....[25]....
        /*00e0*/ 	.word	0x05000006


	//   ....[26]....
        /*00e4*/ 	.word	0x05000006


	//   ....[27]....
        /*00e8*/ 	.word	0x05000006


	//   ....[28]....
        /*00ec*/ 	.word	0x05000006


	//   ....[29]....
        /*00f0*/ 	.word	0x05000006


	//----- nvinfo : EIATTR_COOP_GROUP_INSTR_OFFSETS
	.align		4
.L_31:
        /*00f4*/ 	.byte	0x04, 0x28
        /*00f6*/ 	.short	(.L_33 - .L_32)


	//   ....[0]....
.L_32:
        /*00f8*/ 	.word	0x000006c0


	//   ....[1]....
        /*00fc*/ 	.word	0x00000750


	//   ....[2]....
        /*0100*/ 	.word	0x000007a0


	//   ....[3]....
        /*0104*/ 	.word	0x000007c0


	//   ....[4]....
        /*0108*/ 	.word	0x000007f0


	//   ....[5]....
        /*010c*/ 	.word	0x000008d0


	//   ....[6]....
        /*0110*/ 	.word	0x000008f0


	//   ....[7]....
        /*0114*/ 	.word	0x00000910


	//   ....[8]....
        /*0118*/ 	.word	0x00000930


	//   ....[9]....
        /*011c*/ 	.word	0x00000950


	//   ....[10]....
        /*0120*/ 	.word	0x000012a0


	//   ....[11]....
        /*0124*/ 	.word	0x000012f0


	//   ....[12]....
        /*0128*/ 	.word	0x00001310


	//   ....[13]....
        /*012c*/ 	.word	0x00001330


	//   ....[14]....
        /*0130*/ 	.word	0x00001350


	//   ....[15]....
        /*0134*/ 	.word	0x000013f0


	//   ....[16]....
        /*0138*/ 	.word	0x00001410


	//   ....[17]....
        /*013c*/ 	.word	0x00001430


	//   ....[18]....
        /*0140*/ 	.word	0x00001450


	//   ....[19]....
        /*0144*/ 	.word	0x00001470


	//   ....[20]....
        /*0148*/ 	.word	0x00001f80


	//   ....[21]....
        /*014c*/ 	.word	0x00001ff0


	//   ....[22]....
        /*0150*/ 	.word	0x00002060


	//   ....[23]....
        /*0154*/ 	.word	0x000020d0


	//   ....[24]....
        /*0158*/ 	.word	0x00002140


	//   ....[25]....
        /*015c*/ 	.word	0x000021c0


	//   ....[26]....
        /*0160*/ 	.word	0x00002230


	//   ....[27]....
        /*0164*/ 	.word	0x000022a0


	//   ....[28]....
        /*0168*/ 	.word	0x00002310


	//   ....[29]....
        /*016c*/ 	.word	0x00002380


	//----- nvinfo : EIATTR_VRC_CTA_INIT_COUNT
	.align		4
.L_33:
        /*0170*/ 	.byte	0x02, 0x4a
	.zero		1
	.zero		1


	//----- nvinfo : EIATTR_EXIT_INSTR_OFFSETS
	.align		4
        /*0174*/ 	.byte	0x04, 0x1c
        /*0176*/ 	.short	(.L_35 - .L_34)


	//   ....[0]....
.L_34:
        /*0178*/ 	.word	0x00001690


	//   ....[1]....
        /*017c*/ 	.word	0x00001ab0


	//   ....[2]....
        /*0180*/ 	.word	0x00001f20


	//----- nvinfo : EIATTR_CRS_STACK_SIZE
	.align		4
.L_35:
        /*0184*/ 	.byte	0x04, 0x1e
        /*0186*/ 	.short	(.L_37 - .L_36)
.L_36:
        /*0188*/ 	.word	0x00000000


	//----- nvinfo : EIATTR_CBANK_PARAM_SIZE
	.align		4
.L_37:
        /*018c*/ 	.byte	0x03, 0x19
        /*018e*/ 	.short	0x0028


	//----- nvinfo : EIATTR_PARAM_CBANK
	.align		4
        /*0190*/ 	.byte	0x04, 0x0a
        /*0192*/ 	.short	(.L_39 - .L_38)
	.align		4
.L_38:
        /*0194*/ 	.word	index@(.nv.constant0._Z26layerNormForwardVec4KernelPK6float4PKfS3_PS_if)
        /*0198*/ 	.short	0x0380
        /*019a*/ 	.short	0x0028


	//----- nvinfo : EIATTR_SW_WAR
	.align		4
.L_39:
        /*019c*/ 	.byte	0x04, 0x36
        /*019e*/ 	.short	(.L_41 - .L_40)
.L_40:
        /*01a0*/ 	.word	0x00000008
.L_41:


//--------------------- .nv.info._Z22layerNormForwardKernelPKfS0_S0_PfS1_S1_if --------------------------
	.section	.nv.info._Z22layerNormForwardKernelPKfS0_S0_PfS1_S1_if,"",@"SHT_CUDA_INFO"
	.sectionflags	@""
	.align	4


	//----- nvinfo : EIATTR_CUDA_API_VERSION
	.align		4
        /*0000*/ 	.byte	0x04, 0x37
        /*0002*/ 	.short	(.L_43 - .L_42)
.L_42:
        /*0004*/ 	.word	0x00000082


	//----- nvinfo : EIATTR_KPARAM_INFO
	.align		4
.L_43:
        /*0008*/ 	.byte	0x04, 0x17
        /*000a*/ 	.short	(.L_45 - .L_44)
.L_44:
        /*000c*/ 	.word	0x00000000
        /*0010*/ 	.short	0x0007
        /*0012*/ 	.short	0x0034
        /*0014*/ 	.byte	0x00, 0xf0, 0x11, 0x00


	//----- nvinfo : EIATTR_KPARAM_INFO
	.align		4
.L_45:
        /*0018*/ 	.byte	0x04, 0x17
        /*001a*/ 	.short	(.L_47 - .L_46)
.L_46:
        /*001c*/ 	.word	0x00000000
        /*0020*/ 	.short	0x0006
        /*0022*/ 	.short	0x0030
        /*0024*/ 	.byte	0x00, 0xf0, 0x11, 0x00


	//----- nvinfo : EIATTR_KPARAM_INFO
	.align		4
.L_47:
        /*0028*/ 	.byte	0x04, 0x17
        /*002a*/ 	.short	(.L_49 - .L_48)
.L_48:
        /*002c*/ 	.word	0x00000000
        /*0030*/ 	.short	0x0005
        /*0032*/ 	.short	0x0028
        /*0034*/ 	.byte	0x00, 0xf5, 0x21, 0x00


	//----- nvinfo : EIATTR_KPARAM_INFO
	.align		4
.L_49:
        /*0038*/ 	.byte	0x04, 0x17
        /*003a*/ 	.short	(.L_51 - .L_50)
.L_50:
        /*003c*/ 	.word	0x00000000
        /*0040*/ 	.short	0x0004
        /*0042*/ 	.short	0x0020
        /*0044*/ 	.byte	0x00, 0xf5, 0x21, 0x00


	//----- nvinfo : EIATTR_KPARAM_INFO
	.align		4
.L_51:
        /*0048*/ 	.byte	0x04, 0x17
        /*004a*/ 	.short	(.L_53 - .L_52)
.L_52:
        /*004c*/ 	.word	0x00000000
        /*0050*/ 	.short	0x0003
        /*0052*/ 	.short	0x0018
        /*0054*/ 	.byte	0x00, 0xf5, 0x21, 0x00


	//----- nvinfo : EIATTR_KPARAM_INFO
	.align		4
.L_53:
        /*0058*/ 	.byte	0x04, 0x17
        /*005a*/ 	.short	(.L_55 - .L_54)
.L_54:
        /*005c*/ 	.word	0x00000000
        /*0060*/ 	.short	0x0002
        /*0062*/ 	.short	0x0010
        /*0064*/ 	.byte	0x00, 0xf5, 0x21, 0x00


	//----- nvinfo : EIATTR_KPARAM_INFO
	.align		4
.L_55:
        /*0068*/ 	.byte	0x04, 0x17
        /*006a*/ 	.short	(.L_57 - .L_56)
.L_56:
        /*006c*/ 	.word	0x00000000
        /*0070*/ 	.short	0x0001
        /*0072*/ 	.short	0x0008
        /*0074*/ 	.byte	0x00, 0xf5, 0x21, 0x00


	//----- nvinfo : EIATTR_KPARAM_INFO
	.align		4
.L_57:
        /*0078*/ 	.byte	0x04, 0x17
        /*007a*/ 	.short	(.L_59 - .L_58)
.L_58:
        /*007c*/ 	.word	0x00000000
        /*0080*/ 	.short	0x0000
        /*0082*/ 	.short	0x0000
        /*0084*/ 	.byte	0x00, 0xf5, 0x21, 0x00


	//----- nvinfo : EIATTR_SPARSE_MMA_MASK
	.align		4
.L_59:
        /*0088*/ 	.byte	0x03, 0x50
        /*008a*/ 	.short	0x0000


	//----- nvinfo : EIATTR_MAXREG_COUNT
	.align		4
        /*008c*/ 	.byte	0x03, 0x1b
        /*008e*/ 	.short	0x00ff


	//----- nvinfo : EIATTR_NUM_BARRIERS
	.align		4
        /*0090*/ 	.byte	0x02, 0x4c
        /*0092*/ 	.byte	0x01
	.zero		1


	//----- nvinfo : EIATTR_MERCURY_ISA_VERSION
	.align		4
        /*0094*/ 	.byte	0x03, 0x5f
        /*0096*/ 	.short	0x0101


	//----- nvinfo : EIATTR_COOP_GROUP_MASK_REGIDS
	.align		4
        /*0098*/ 	.byte	0x04, 0x29
        /*009a*/ 	.short	(.L_61 - .L_60)


	//   ....[0]....
.L_60:
        /*009c*/ 	.word	0xffffffff


	//   ....[1]....
        /*00a0*/ 	.word	0xffffffff


	//   ....[2]....
        /*00a4*/ 	.word	0xffffffff


	//   ....[3]....
        /*00a8*/ 	.word	0xffffffff


	//   ....[4]....
        /*00ac*/ 	.word	0xffffffff


	//   ....[5]....
        /*00b0*/ 	.word	0xffffffff


	//   ....[6]....
        /*00b4*/ 	.word	0xffffffff


	//   ....[7]....
        /*00b8*/ 	.word	0xffffffff


	//   ....[8]....
        /*00bc*/ 	.word	0xffffffff


	//   ....[9]....
        /*00c0*/ 	.word	0xffffffff


	//   ....[10]....
        /*00c4*/ 	.word	0xffffffff


	//   ....[11]....
        /*00c8*/ 	.word	0xffffffff


	//   ....[12]....
        /*00cc*/ 	.word	0xffffffff


	//   ....[13]....
        /*00d0*/ 	.word	0xffffffff


	//   ....[14]....
        /*00d4*/ 	.word	0xffffffff


	//   ....[15]....
        /*00d8*/ 	.word	0xffffffff


	//   ....[16]....
        /*00dc*/ 	.word	0xffffffff


	//   ....[17]....
        /*00e0*/ 	.word	0xffffffff


	//   ....[18]....
        /*00e4*/ 	.word	0xffffffff


	//   ....[19]....
        /*00e8*/ 	.word	0xffffffff


	//   ....[20]....
        /*00ec*/ 	.word	0x05000010


	//   ....[21]....
        /*00f0*/ 	.word	0x05000010


	//   ....[22]....
        /*00f4*/ 	.word	0x05000010


	//   ....[23]....
        /*00f8*/ 	.word	0x05000010


	//   ....[24]....
        /*00fc*/ 	.word	0x05000010


	//   ....[25]....
        /*0100*/ 	.word	0x05000010


	//   ....[26]....
        /*0104*/ 	.word	0x05000010


	//   ....[27]....
        /*0108*/ 	.word	0x05000010


	//   ....[28]....
        /*010c*/ 	.word	0x05000010


	//   ....[29]....
        /*0110*/ 	.word	0x05000010


	//----- nvinfo : EIATTR_COOP_GROUP_INSTR_OFFSETS
	.align		4
.L_61:
        /*0114*/ 	.byte	0x04, 0x28
        /*0116*/ 	.short	(.L_63 - .L_62)


	//   ....[0]....
.L_62:
        /*0118*/ 	.word	0x00000160


	//   ....[1]....
        /*011c*/ 	.word	0x000001e0


	//   ....[2]....
        /*0120*/ 	.word	0x00000220


	//   ....[3]....
        /*0124*/ 	.word	0x00000260


	//   ....[4]....
        /*0128*/ 	.word	0x000002c0


	//   ....[5]....
        /*012c*/ 	.word	0x00000370


	//   ....[6]....
        /*0130*/ 	.word	0x00000390


	//   ....[7]....
        /*0134*/ 	.word	0x000003b0


	//   ....[8]....
        /*0138*/ 	.word	0x000003d0


	//   ....[9]....
        /*013c*/ 	.word	0x000003f0


	//   ....[10]....
        /*0140*/ 	.word	0x000006b0


	//   ....[11]....
        /*0144*/ 	.word	0x00000710


	//   ....[12]....
        /*0148*/ 	.word	0x00000730


	//   ....[13]....
        /*014c*/ 	.word	0x00000750


	//   ....[14]....
        /*0150*/ 	.word	0x00000770


	//   ....[15]....
        /*0154*/ 	.word	0x00000800


	//   ....[16]....
        /*0158*/ 	.word	0x00000820


	//   ....[17]....
        /*015c*/ 	.word	0x00000840


	//   ....[18]....
        /*0160*/ 	.word	0x00000860


	//   ....[19]....
        /*0164*/ 	.word	0x00000880


	//   ....[20]....
        /*0168*/ 	.word	0x00000d30


	//   ....[21]....
        /*016c*/ 	.word	0x00000da0


	//   ....[22]....
        /*0170*/ 	.word	0x00000e10


	//   ....[23]....
        /*0174*/ 	.word	0x00000e80


	//   ....[24]....
        /*0178*/ 	.word	0x00000ef0


	//   ....[25]....
        /*017c*/ 	.word	0x00000f70


	//   ....[26]....
        /*0180*/ 	.word	0x00000fe0


	//   ....[27]....
        /*0184*/ 	.word	0x00001050


	//   ....[28]....
        /*0188*/ 	.word	0x000010c0


	//   ....[29]....
        /*018c*/ 	.word	0x00001130


	//----- nvinfo : EIATTR_VRC_CTA_INIT_COUNT
	.align		4
.L_63:
        /*0190*/ 	.byte	0x02, 0x4a
	.zero		1
	.zero		1


	//----- nvinfo : EIATTR_EXIT_INSTR_OFFSETS
	.align		4
        /*0194*/ 	.byte	0x04, 0x1c
        /*0196*/ 	.short	(.L_65 - .L_64)


	//   ....[0]....
.L_64:
        /*0198*/ 	.word	0x00000ba0


	//   ....[1]....
        /*019c*/ 	.word	0x00000cd0


	//----- nvinfo : EIATTR_CRS_STACK_SIZE
	.align		4
.L_65:
        /*01a0*/ 	.byte	0x04, 0x1e
        /*01a2*/ 	.short	(.L_67 - .L_66)
.L_66:
        /*01a4*/ 	.word	0x00000000


	//----- nvinfo : EIATTR_CBANK_PARAM_SIZE
	.align		4
.L_67:
        /*01a8*/ 	.byte	0x03, 0x19
        /*01aa*/ 	.short	0x0038


	//----- nvinfo : EIATTR_PARAM_CBANK
	.align		4
        /*01ac*/ 	.byte	0x04, 0x0a
        /*01ae*/ 	.short	(.L_69 - .L_68)
	.align		4
.L_68:
        /*01b0*/ 	.word	index@(.nv.constant0._Z22layerNormForwardKernelPKfS0_S0_PfS1_S1_if)
        /*01b4*/ 	.short	0x0380
        /*01b6*/ 	.short	0x0038


	//----- nvinfo : EIATTR_SW_WAR
	.align		4
.L_69:
        /*01b8*/ 	.byte	0x04, 0x36
        /*01ba*/ 	.short	(.L_71 - .L_70)
.L_70:
        /*01bc*/ 	.word	0x00000008
.L_71:


//--------------------- .nv.callgraph             --------------------------
	.section	.nv.callgraph,"",@"SHT_CUDA_CALLGRAPH"
	.align	4
	.sectionentsize	8
	.align		4
        /*0000*/ 	.word	0x00000000
	.align		4
        /*0004*/ 	.word	0xffffffff
	.align		4
        /*0008*/ 	.word	0x00000000
	.align		4
        /*000c*/ 	.word	0xfffffffe
	.align		4
        /*0010*/ 	.word	0x00000000
	.align		4
        /*0014*/ 	.word	0xfffffffd
	.align		4
        /*0018*/ 	.word	0x00000000
	.align		4
        /*001c*/ 	.word	0xfffffffc


//--------------------- .text._Z26layerNormForwardVec4KernelPK6float4PKfS3_PS_if --------------------------
	.section	.text._Z26layerNormForwardVec4KernelPK6float4PKfS3_PS_if,"ax",@progbits
	.align	128
        .global         _Z26layerNormForwardVec4KernelPK6float4PKfS3_PS_if
        .type           _Z26layerNormForwardVec4KernelPK6float4PKfS3_PS_if,@function
        .size           _Z26layerNormForwardVec4KernelPK6float4PKfS3_PS_if,(.L_x_90 - _Z26layerNormForwardVec4KernelPK6float4PKfS3_PS_if)
        .other          _Z26layerNormForwardVec4KernelPK6float4PKfS3_PS_if,@"STO_CUDA_ENTRY STV_DEFAULT"
_Z26layerNormForwardVec4KernelPK6float4PKfS3_PS_if:
.text._Z26layerNormForwardVec4KernelPK6float4PKfS3_PS_if:
[----:B------:R-:W-:Y:S08]  /*0000*/  LDC R1, c[0x0][0x37c] ;  /* 0x0000df00ff017b82 */ /* 0x000ff00000000800 */
[----:B------:R-:W0:Y:S01]  /*0010*/  LDC R26, c[0x0][0x3a0] ;  /* 0x0000e800ff1a7b82 */ /* 0x000e220000000800 */
[----:B------:R-:W1:Y:S01]  /*0020*/  S2R R0, SR_TID.X ;  /* 0x0000000000007919 */ /* 0x000e620000002100 */
[----:B------:R-:W2:Y:S01]  /*0030*/  LDCU.64 UR6, c[0x0][0x358] ;  /* 0x00006b00ff0677ac */ /* 0x000ea20008000a00 */
[----:B------:R-:W-:Y:S01]  /*0040*/  BSSY.RECONVERGENT B0, `(.L_x_0) ;  /* 0x0000067000007945 */ /* 0x000fe20003800200 */
[----:B------:R-:W-:-:S04]  /*0050*/  HFMA2 R24, -RZ, RZ, 0, 0 ;  /* 0x00000000ff187431 */ /* 0x000fc800000001ff */
[----:B------:R-:W3:Y:S08]  /*0060*/  S2UR UR4, SR_CTAID.X ;  /* 0x00000000000479c3 */ /* 0x000ef00000002500 */
[----:B------:R-:W4:Y:S01]  /*0070*/  LDC.64 R22, c[0x0][0x380] ;  /* 0x0000e000ff167b82 */ /* 0x000f220000000a00 */
[----:B0-----:R-:W-:-:S04]  /*0080*/  SHF.R.S32.HI R3, RZ, 0x1f, R26 ;  /* 0x0000001fff037819 */ /* 0x001fc8000001141a */
[----:B------:R-:W-:-:S04]  /*0090*/  LEA.HI R3, R3, R26, RZ, 0x2 ;  /* 0x0000001a03037211 */ /* 0x000fc800078f10ff */
[----:B------:R-:W-:-:S04]  /*00a0*/  SHF.R.S32.HI R21, RZ, 0x2, R3 ;  /* 0x00000002ff157819 */ /* 0x000fc80000011403 */
[----:B-1----:R-:W-:Y:S01]  /*00b0*/  ISETP.GE.AND P0, PT, R0, R21, PT ;  /* 0x000000150000720c */ /* 0x002fe20003f06270 */
[----:B---3--:R-:W-:-:S04]  /*00c0*/  IMAD R3, R21, UR4, RZ ;  /* 0x0000000415037c24 */ /* 0x008fc8000f8e02ff */
[----:B----4-:R-:W-:Y:S01]  /*00d0*/  IMAD.WIDE R22, R3, 0x10, R22 ;  /* 0x0000001003167825 */ /* 0x010fe200078e0216 */
[----:B------:R-:W-:-:S07]  /*00e0*/  SHF.R.S32.HI R2, RZ, 0x1f, R3 ;  /* 0x0000001fff027819 */ /* 0x000fce0000011403 */
[----:B--2---:R-:W-:Y:S05]  /*00f0*/  @P0 BRA `(.L_x_1) ;  /* 0x00000004006c0947 */ /* 0x004fea0003800000 */
[----:B------:R-:W0:Y:S01]  /*0100*/  LDC R25, c[0x0][0x360] ;  /* 0x0000d800ff197b82 */ /* 0x000e220000000800 */
[----:B------:R-:W-:Y:S01]  /*0110*/  BSSY.RECONVERGENT B1, `(.L_x_2) ;  /* 0x0000036000017945 */ /* 0x000fe20003800200 */
[----:B------:R-:W-:Y:S01]  /*0120*/  MOV R24, RZ ;  /* 0x000000ff00187202 */ /* 0x000fe20000000f00 */
[----:B------:R-:W-:Y:S01]  /*0130*/  IMAD.MOV.U32 R20, RZ, RZ, R0 ;  /* 0x000000ffff147224 */ /* 0x000fe200078e0000 */
[----:B0-----:R-:W0:Y:S01]  /*0140*/  I2F.U32.RP R9, R25 ;  /* 0x0000001900097306 */ /* 0x001e220000209000 */
[----:B------:R-:W-:Y:S02]  /*0150*/  IADD3 R6, PT, PT, R0, R25, RZ ;  /* 0x0000001900067210 */ /* 0x000fe40007ffe0ff */
[----:B------:R-:W-:Y:S02]  /*0160*/  ISETP.NE.U32.AND P2, PT, R25, RZ, PT ;  /* 0x000000ff1900720c */ /* 0x000fe40003f45070 */
[----:B------:R-:W-:Y:S02]  /*0170*/  ISETP.GE.U32.AND P0, PT, R6, R21, PT ;  /* 0x000000150600720c */ /* 0x000fe40003f06070 */
[----:B------:R-:W-:Y:S01]  /*0180*/  VIMNMX.U32 R7, PT, PT, R21, R6, !PT ;  /* 0x0000000615077248 */ /* 0x000fe20007fe0000 */
[----:B0-----:R-:W0:Y:S02]  /*0190*/  MUFU.RCP R9, R9 ;  /* 0x0000000900097308 */ /* 0x001e240000001000 */
[----:B0-----:R-:W-:-:S06]  /*01a0*/  IADD3 R4, PT, PT, R9, 0xffffffe, RZ ;  /* 0x0ffffffe09047810 */ /* 0x001fcc0007ffe0ff */
[----:B------:R0:W1:Y:S02]  /*01b0*/  F2I.FTZ.U32.TRUNC.NTZ R5, R4 ;  /* 0x0000000400057305 */ /* 0x000064000021f000 */
[----:B0-----:R-:W-:Y:S01]  /*01c0*/  MOV R4, RZ ;  /* 0x000000ff00047202 */ /* 0x001fe20000000f00 */
[----:B-1----:R-:W-:-:S04]  /*01d0*/  IMAD.MOV R8, RZ, RZ, -R5 ;  /* 0x000000ffff087224 */ /* 0x002fc800078e0a05 */
[----:B------:R-:W-:Y:S01]  /*01e0*/  IMAD R11, R8, R25, RZ ;  /* 0x00000019080b7224 */ /* 0x000fe200078e02ff */
[----:B------:R-:W-:-:S03]  /*01f0*/  SEL R8, RZ, 0x1, P0 ;  /* 0x00000001ff087807 */ /* 0x000fc60000000000 */
[----:B------:R-:W-:Y:S01]  /*0200*/  IMAD.HI.U32 R5, R5, R11, R4 ;  /* 0x0000000b05057227 */ /* 0x000fe200078e0004 */
[----:B------:R-:W-:-:S05]  /*0210*/  IADD3 R6, PT, PT, R7, -R6, -R8 ;  /* 0x8000000607067210 */ /* 0x000fca0007ffe808 */
[----:B------:R-:W-:-:S04]  /*0220*/  IMAD.HI.U32 R5, R5, R6, RZ ;  /* 0x0000000605057227 */ /* 0x000fc800078e00ff */
[----:B------:R-:W-:-:S04]  /*0230*/  IMAD.MOV R4, RZ, RZ, -R5 ;  /* 0x000000ffff047224 */ /* 0x000fc800078e0a05 */
[----:B------:R-:W-:-:S05]  /*0240*/  IMAD R6, R25, R4, R6 ;  /* 0x0000000419067224 */ /* 0x000fca00078e0206 */
[----:B------:R-:W-:-:S13]  /*0250*/  ISETP.GE.U32.AND P0, PT, R6, R25, PT ;  /* 0x000000190600720c */ /* 0x000fda0003f06070 */
[-C--:B------:R-:W-:Y:S02]  /*0260*/  @P0 IADD3 R6, PT, PT, R6, -R25.reuse, RZ ;  /* 0x8000001906060210 */ /* 0x080fe40007ffe0ff */
[----:B------:R-:W-:Y:S02]  /*0270*/  @P0 IADD3 R5, PT, PT, R5, 0x1, RZ ;  /* 0x0000000105050810 */ /* 0x000fe40007ffe0ff */
[----:B------:R-:W-:-:S13]  /*0280*/  ISETP.GE.U32.AND P1, PT, R6, R25, PT ;  /* 0x000000190600720c */ /* 0x000fda0003f26070 */
[----:B------:R-:W-:Y:S01]  /*0290*/  @P1 VIADD R5, R5, 0x1 ;  /* 0x0000000105051836 */ /* 0x000fe20000000000 */
[----:B------:R-:W-:-:S04]  /*02a0*/  @!P2 LOP3.LUT R5, RZ, R25, RZ, 0x33, !PT ;  /* 0x00000019ff05a212 */ /* 0x000fc800078e33ff */
[----:B------:R-:W-:-:S04]  /*02b0*/  IADD3 R6, PT, PT, R8, R5, RZ ;  /* 0x0000000508067210 */ /* 0x000fc80007ffe0ff */
[C---:B------:R-:W-:Y:S02]  /*02c0*/  LOP3.LUT R4, R6.reuse, 0x3, RZ, 0xc0, !PT ;  /* 0x0000000306047812 */ /* 0x040fe400078ec0ff */
[----:B------:R-:W-:Y:S02]  /*02d0*/  ISETP.GE.U32.AND P1, PT, R6, 0x3, PT ;  /* 0x000000030600780c */ /* 0x000fe40003f26070 */
[----:B------:R-:W-:-:S13]  /*02e0*/  ISETP.NE.AND P0, PT, R4, 0x3, PT ;  /* 0x000000030400780c */ /* 0x000fda0003f05270 */
[----:B------:R-:W-:Y:S05]  /*02f0*/  @!P0 BRA `(.L_x_3) ;  /* 0x00000000005c8947 */ /* 0x000fea0003800000 */
[----:B------:R-:W0:Y:S01]  /*0300*/  LDCU.64 UR4, c[0x0][0x380] ;  /* 0x00007000ff0477ac */ /* 0x000e220008000a00 */
[C---:B------:R-:W-:Y:S01]  /*0310*/  SHF.L.U64.HI R5, R3.reuse, 0x4, R2 ;  /* 0x0000000403057819 */ /* 0x040fe20000010202 */
[----:B------:R-:W-:Y:S01]  /*0320*/  IMAD.MOV.U32 R24, RZ, RZ, RZ ;  /* 0x000000ffff187224 */ /* 0x000fe200078e00ff */
[----:B------:R-:W-:Y:S02]  /*0330*/  SHF.L.U32 R4, R3, 0x4, RZ ;  /* 0x0000000403047819 */ /* 0x000fe400000006ff */
[----:B------:R-:W-:Y:S02]  /*0340*/  IADD3 R6, PT, PT, R6, 0x1, RZ ;  /* 0x0000000106067810 */ /* 0x000fe40007ffe0ff */
[----:B------:R-:W-:Y:S01]  /*0350*/  MOV R20, R0 ;  /* 0x0000000000147202 */ /* 0x000fe20000000f00 */
[----:B------:R-:W-:Y:S01]  /*0360*/  IMAD.WIDE.U32 R4, R0, 0x10, R4 ;  /* 0x0000001000047825 */ /* 0x000fe200078e0004 */
[----:B------:R-:W-:-:S04]  /*0370*/  LOP3.LUT R6, R6, 0x3, RZ, 0xc0, !PT ;  /* 0x0000000306067812 */ /* 0x000fc800078ec0ff */
[----:B------:R-:W-:Y:S02]  /*0380*/  IADD3 R10, PT, PT, -R6, RZ, RZ ;  /* 0x000000ff060a7210 */ /* 0x000fe40007ffe1ff */
[----:B0-----:R-:W-:-:S04]  /*0390*/  IADD3 R4, P0, PT, R4, UR4, RZ ;  /* 0x0000000404047c10 */ /* 0x001fc8000ff1e0ff */
[----:B------:R-:W-:-:S09]  /*03a0*/  IADD3.X R5, PT, PT, R5, UR5, RZ, P0, !PT ;  /* 0x0000000505057c10 */ /* 0x000fd200087fe4ff */
.L_x_4:
[----:B------:R-:W-:Y:S01]  /*03b0*/  IMAD.MOV.U32 R8, RZ, RZ, R4 ;  /* 0x000000ffff087224 */ /* 0x000fe200078e0004 */
[----:B------:R-:W-:-:S05]  /*03c0*/  MOV R9, R5 ;  /* 0x0000000500097202 */ /* 0x000fca0000000f00 */
[----:B------:R-:W2:Y:S01]  /*03d0*/  LDG.E.128.CONSTANT R4, desc[UR6][R8.64] ;  /* 0x0000000608047981 */ /* 0x000ea2000c1e9d00 */
[----:B------:R-:W-:Y:S01]  /*03e0*/  IADD3 R10, PT, PT, R10, 0x1, RZ ;  /* 0x000000010a0a7810 */ /* 0x000fe20007ffe0ff */
[----:B------:R-:W-:-:S03]  /*03f0*/  IMAD.IADD R20, R25, 0x1, R20 ;  /* 0x0000000119147824 */ /* 0x000fc600078e0214 */
[----:B------:R-:W-:Y:S01]  /*0400*/  ISETP.NE.AND P0, PT, R10, RZ, PT ;  /* 0x000000ff0a00720c */ /* 0x000fe20003f05270 */
[----:B--2---:R-:W-:-:S04]  /*0410*/  FADD R5, R4, R5 ;  /* 0x0000000504057221 */ /* 0x004fc80000000000 */
[----:B------:R-:W-:Y:S01]  /*0420*/  FADD R6, R6, R5 ;  /* 0x0000000506067221 */ /* 0x000fe20000000000 */
[----:B------:R-:W-:-:S04]  /*0430*/  IMAD.WIDE.U32 R4, R25, 0x10, R8 ;  /* 0x0000001019047825 */ /* 0x000fc800078e0008 */
[----:B------:R-:W-:-:S04]  /*0440*/  FADD R7, R7, R6 ;  /* 0x0000000607077221 */ /* 0x000fc80000000000 */
[----:B------:R-:W-:Y:S01]  /*0450*/  FADD R24, R7, R24 ;  /* 0x0000001807187221 */ /* 0x000fe20000000000 */
[----:B------:R-:W-:Y:S06]  /*0460*/  @P0 BRA `(.L_x_4) ;  /* 0xfffffffc00d00947 */ /* 0x000fec000383ffff */
.L_x_3:
[----:B------:R-:W-:Y:S05]  /*0470*/  BSYNC.RECONVERGENT B1 ;  /* 0x0000000000017941 */ /* 0x000fea0003800200 */
.L_x_2:
[----:B------:R-:W-:Y:S05]  /*0480*/  @!P1 BRA `(.L_x_1) ;  /* 0x0000000000889947 */ /* 0x000fea0003800000 */
[C---:B------:R-:W-:Y:S01]  /*0490*/  LEA R27, R25.reuse, R20, 0x1 ;  /* 0x00000014191b7211 */ /* 0x040fe200078e08ff */
[----:B------:R-:W-:Y:S01]  /*04a0*/  IMAD R28, R25, 0x3, R20 ;  /* 0x00000003191c7824 */ /* 0x000fe200078e0214 */
[----:B------:R-:W-:-:S07]  /*04b0*/  IADD3 R29, PT, PT, R20, R25, RZ ;  /* 0x00000019141d7210 */ /* 0x000fce0007ffe0ff */
.L_x_5:
[----:B------:R-:W-:-:S04]  /*04c0*/  IMAD.WIDE.U32 R4, R20, 0x10, R22 ;  /* 0x0000001014047825 */ /* 0x000fc800078e0016 */
[--C-:B------:R-:W-:Y:S02]  /*04d0*/  IMAD.WIDE.U32 R8, R29, 0x10, R22.reuse ;  /* 0x000000101d087825 */ /* 0x100fe400078e0016 */
[----:B------:R-:W2:Y:S02]  /*04e0*/  LDG.E.128.CONSTANT R4, desc[UR6][R4.64] ;  /* 0x0000000604047981 */ /* 0x000ea4000c1e9d00 */
[--C-:B------:R-:W-:Y:S02]  /*04f0*/  IMAD.WIDE.U32 R12, R27, 0x10, R22.reuse ;  /* 0x000000101b0c7825 */ /* 0x100fe400078e0016 */
[----:B------:R-:W3:Y:S02]  /*0500*/  LDG.E.128.CONSTANT R8, desc[UR6][R8.64] ;  /* 0x0000000608087981 */ /* 0x000ee4000c1e9d00 */
[----:B------:R-:W-:Y:S02]  /*0510*/  IMAD.WIDE.U32 R16, R28, 0x10, R22 ;  /* 0x000000101c107825 */ /* 0x000fe400078e0016 */
[----:B------:R-:W4:Y:S04]  /*0520*/  LDG.E.128.CONSTANT R12, desc[UR6][R12.64] ;  /* 0x000000060c0c7981 */ /* 0x000f28000c1e9d00 */
[----:B------:R-:W5:Y:S01]  /*0530*/  LDG.E.128.CONSTANT R16, desc[UR6][R16.64] ;  /* 0x0000000610107981 */ /* 0x000f62000c1e9d00 */
[C---:B------:R-:W-:Y:S01]  /*0540*/  IADD3 R20, PT, PT, R25.reuse, R20, R25 ;  /* 0x0000001419147210 */ /* 0x040fe20007ffe019 */
[C---:B------:R-:W-:Y:S01]  /*0550*/  IMAD R29, R25.reuse, 0x4, R29 ;  /* 0x00000004191d7824 */ /* 0x040fe200078e021d */
[----:B------:R-:W-:-:S02]  /*0560*/  LEA R27, R25, R27, 0x2 ;  /* 0x0000001b191b7211 */ /* 0x000fc400078e10ff */
[C---:B------:R-:W-:Y:S02]  /*0570*/  IADD3 R20, PT, PT, R25.reuse, R20, R25 ;  /* 0x0000001419147210 */ /* 0x040fe40007ffe019 */
[----:B------:R-:W-:Y:S02]  /*0580*/  LEA R28, R25, R28, 0x2 ;  /* 0x0000001c191c7211 */ /* 0x000fe400078e10ff */
[----:B------:R-:W-:Y:S01]  /*0590*/  ISETP.GE.AND P0, PT, R20, R21, PT ;  /* 0x000000151400720c */ /* 0x000fe20003f06270 */
[----:B--2---:R-:W-:-:S04]  /*05a0*/  FADD R5, R4, R5 ;  /* 0x0000000504057221 */ /* 0x004fc80000000000 */
[----:B------:R-:W-:Y:S01]  /*05b0*/  FADD R6, R6, R5 ;  /* 0x0000000506067221 */ /* 0x000fe20000000000 */
[----:B---3--:R-:W-:-:S03]  /*05c0*/  FADD R9, R8, R9 ;  /* 0x0000000908097221 */ /* 0x008fc60000000000 */
[----:B------:R-:W-:Y:S01]  /*05d0*/  FADD R7, R7, R6 ;  /* 0x0000000607077221 */ /* 0x000fe20000000000 */
[----:B------:R-:W-:Y:S01]  /*05e0*/  FADD R10, R10, R9 ;  /* 0x000000090a0a7221 */ /* 0x000fe20000000000 */
[----:B----4-:R-:W-:Y:S02]  /*05f0*/  FADD R5, R12, R13 ;  /* 0x0000000d0c057221 */ /* 0x010fe40000000000 */
[----:B------:R-:W-:Y:S01]  /*0600*/  FADD R7, R7, R24 ;  /* 0x0000001807077221 */ /* 0x000fe20000000000 */
[----:B------:R-:W-:Y:S01]  /*0610*/  FADD R10, R11, R10 ;  /* 0x0000000a0b0a7221 */ /* 0x000fe20000000000 */
[----:B-----5:R-:W-:Y:S01]  /*0620*/  FADD R9, R16, R17 ;  /* 0x0000001110097221 */ /* 0x020fe20000000000 */
[----:B------:R-:W-:Y:S02]  /*0630*/  FADD R14, R14, R5 ;  /* 0x000000050e0e7221 */ /* 0x000fe40000000000 */
[----:B------:R-:W-:Y:S01]  /*0640*/  FADD R7, R7, R10 ;  /* 0x0000000a07077221 */ /* 0x000fe20000000000 */
[----:B------:R-:W-:Y:S01]  /*0650*/  FADD R18, R18, R9 ;  /* 0x0000000912127221 */ /* 0x000fe20000000000 */
[----:B------:R-:W-:-:S03]  /*0660*/  FADD R14, R15, R14 ;  /* 0x0000000e0f0e7221 */ /* 0x000fc60000000000 */
[----:B------:R-:W-:Y:S01]  /*0670*/  FADD R18, R19, R18 ;  /* 0x0000001213127221 */ /* 0x000fe20000000000 */
[----:B------:R-:W-:-:S04]  /*0680*/  FADD R7, R7, R14 ;  /* 0x0000000e07077221 */ /* 0x000fc80000000000 */
[----:B------:R-:W-:Y:S01]  /*0690*/  FADD R24, R7, R18 ;  /* 0x0000001207187221 */ /* 0x000fe20000000000 */
[----:B------:R-:W-:Y:S06]  /*06a0*/  @!P0 BRA `(.L_x_5) ;  /* 0xfffffffc00848947 */ /* 0x000fec000383ffff */
.L_x_1:
[----:B------:R-:W-:Y:S05]  /*06b0*/  BSYNC.RECONVERGENT B0 ;  /* 0x0000000000007941 */ /* 0x000fea0003800200 */
.L_x_0:
[----:B------:R-:W0:Y:S01]  /*06c0*/  SHFL.DOWN PT, R5, R24, 0x10, 0x1f ;  /* 0x0a001f0018057f89 */ /* 0x000e2200000e0000 */
[----:B------:R-:W1:Y:S01]  /*06d0*/  S2UR UR5, SR_CgaCtaId ;  /* 0x00000000000579c3 */ /* 0x000e620000008800 */
[----:B------:R-:W-:Y:S01]  /*06e0*/  UMOV UR4, 0x400 ;  /* 0x0000040000047882 */ /* 0x000fe20000000000 */
[----:B------:R-:W-:-:S04]  /*06f0*/  SHF.R.U32.HI R8, RZ, 0x3, R0 ;  /* 0x00000003ff087819 */ /* 0x000fc80000011600 */
[----:B------:R-:W-:Y:S02]  /*0700*/  LOP3.LUT R8, R8, 0x7c, RZ, 0xc0, !PT ;  /* 0x0000007c08087812 */ /* 0x000fe400078ec0ff */
[----:B------:R-:W2:Y:S01]  /*0710*/  LDC R17, c[0x0][0x360] ;  /* 0x0000d800ff117b82 */ /* 0x000ea20000000800 */
[----:B0-----:R-:W-:Y:S01]  /*0720*/  FADD R5, R5, R24 ;  /* 0x0000001805057221 */ /* 0x001fe20000000000 */
[----:B-1----:R-:W-:Y:S02]  /*0730*/  MOV R18, UR5 ;  /* 0x0000000500127c02 */ /* 0x002fe40008000f00 */
[----:B------:R-:W-:Y:S02]  /*0740*/  LOP3.LUT P0, R24, R0, 0x1f, RZ, 0xc0, !PT ;  /* 0x0000001f00187812 */ /* 0x000fe4000780c0ff */
[----:B------:R-:W0:Y:S01]  /*0750*/  SHFL.DOWN PT, R4, R5, 0x8, 0x1f ;  /* 0x09001f0005047f89 */ /* 0x000e2200000e0000 */
[----:B--2---:R-:W-:-:S04]  /*0760*/  SHF.R.U32.HI R25, RZ, 0x5, R17 ;  /* 0x00000005ff197819 */ /* 0x004fc80000011611 */
[----:B------:R-:W-:Y:S01]  /*0770*/  ISETP.GE.U32.AND P1, PT, R0, R25, PT ;  /* 0x000000190000720c */ /* 0x000fe20003f26070 */
[----:B0-----:R-:W-:Y:S01]  /*0780*/  FADD R4, R5, R4 ;  /* 0x0000000405047221 */ /* 0x001fe20000000000 */
[----:B------:R-:W-:-:S04]  /*0790*/  IMAD.U32 R5, RZ, RZ, UR4 ;  /* 0x00000004ff057e24 */ /* 0x000fc8000f8e00ff */
[----:B------:R-:W0:Y:S02]  /*07a0*/  SHFL.DOWN PT, R7, R4, 0x4, 0x1f ;  /* 0x08801f0004077f89 */ /* 0x000e2400000e0000 */
[----:B0-----:R-:W-:-:S05]  /*07b0*/  FADD R7, R4, R7 ;  /* 0x0000000704077221 */ /* 0x001fca0000000000 */
[----:B------:R-:W0:Y:S02]  /*07c0*/  SHFL.DOWN PT, R6, R7, 0x2, 0x1f ;  /* 0x08401f0007067f89 */ /* 0x000e2400000e0000 */
[----:B0-----:R-:W-:Y:S01]  /*07d0*/  FADD R6, R7, R6 ;  /* 0x0000000607067221 */ /* 0x001fe20000000000 */
[----:B------:R-:W-:-:S04]  /*07e0*/  IADD3 R7, PT, PT, R5, 0x8, RZ ;  /* 0x0000000805077810 */ /* 0x000fc80007ffe0ff */
[----:B------:R-:W0:Y:S01]  /*07f0*/  SHFL.DOWN PT, R9, R6, 0x1, 0x1f ;  /* 0x08201f0006097f89 */ /* 0x000e2200000e0000 */
[----:B------:R-:W-:-:S04]  /*0800*/  LEA R7, R18, R7, 0x18 ;  /* 0x0000000712077211 */ /* 0x000fc800078ec0ff */
[----:B------:R-:W-:Y:S01]  /*0810*/  LEA R19, R24, R7, 0x2 ;  /* 0x0000000718137211 */ /* 0x000fe200078e10ff */
[----:B------:R-:W-:Y:S02]  /*0820*/  IMAD.IADD R20, R8, 0x1, R7 ;  /* 0x0000000108147824 */ /* 0x000fe400078e0207 */
[----:B------:R-:W-:Y:S02]  /*0830*/  HFMA2 R8, -RZ, RZ, 0, 0 ;  /* 0x00000000ff087431 */ /* 0x000fe400000001ff */
[----:B0-----:R-:W-:-:S05]  /*0840*/  FADD R9, R6, R9 ;  /* 0x0000000906097221 */ /* 0x001fca0000000000 */
[----:B------:R0:W-:Y:S01]  /*0850*/  @!P0 STS [R20], R9 ;  /* 0x0000000914008388 */ /* 0x0001e20000000800 */
[----:B------:R-:W-:Y:S01]  /*0860*/  BAR.SYNC.DEFER_BLOCKING 0x0 ;  /* 0x0000000000007b1d */ /* 0x000fe20000010000 */
[----:B------:R-:W-:-:S05]  /*0870*/  PLOP3.LUT P0, PT, PT, PT, PT, 0x8, 0x80 ;  /* 0x000000000080781c */ /* 0x000fca0003f0e170 */
[----:B------:R0:W1:Y:S01]  /*0880*/  @!P1 LDS R8, [R19] ;  /* 0x0000000013089984 */ /* 0x0000620000000800 */
[----:B------:R-:W-:-:S13]  /*0890*/  ISETP.GT.U32.AND P1, PT, R0, 0x1f, PT ;  /* 0x0000001f0000780c */ /* 0x000fda0003f24070 */
[----:B0-----:R-:W-:Y:S05]  /*08a0*/  @P1 BRA `(.L_x_6) ;  /* 0x00000000008c1947 */ /* 0x001fea0003800000 */
[----:B------:R-:W-:-:S03]  /*08b0*/  UMOV UR4, 0xffffffff ;  /* 0xffffffff00047882 */ /* 0x000fc60000000000 */
[----:B------:R-:W-:Y:S05]  /*08c0*/  BRA.DIV UR4, `(.L_x_7) ;  /* 0x0000001604987947 */ /* 0x000fea000b800000 */
[----:B-1----:R-:W0:Y:S02]  /*08d0*/  SHFL.DOWN PT, R9, R8, 0x10, 0x1f ;  /* 0x0a001f0008097f89 */ /* 0x002e2400000e0000 */
[----:B0-----:R-:W-:-:S05]  /*08e0*/  FADD R9, R9, R8 ;  /* 0x0000000809097221 */ /* 0x001fca0000000000 */
[----:B------:R-:W0:Y:S02]  /*08f0*/  SHFL.DOWN PT, R10, R9, 0x8, 0x1f ;  /* 0x09001f00090a7f89 */ /* 0x000e2400000e0000 */
[----:B0-----:R-:W-:-:S05]  /*0900*/  FADD R10, R9, R10 ;  /* 0x0000000a090a7221 */ /* 0x001fca0000000000 */
[----:B------:R-:W0:Y:S02]  /*0910*/  SHFL.DOWN PT, R11, R10, 0x4, 0x1f ;  /* 0x08801f000a0b7f89 */ /* 0x000e2400000e0000 */
[----:B0-----:R-:W-:-:S05]  /*0920*/  FADD R11, R10, R11 ;  /* 0x0000000b0a0b7221 */ /* 0x001fca0000000000 */
[----:B------:R-:W0:Y:S02]  /*0930*/  SHFL.DOWN PT, R12, R11, 0x2, 0x1f ;  /* 0x08401f000b0c7f89 */ /* 0x000e2400000e0000 */
[----:B0-----:R-:W-:-:S05]  /*0940*/  FADD R12, R11, R12 ;  /* 0x0000000c0b0c7221 */ /* 0x001fca0000000000 */
[----:B------:R0:W1:Y:S02]  /*0950*/  SHFL.DOWN PT, R13, R12, 0x1, 0x1f ;  /* 0x08201f000c0d7f89 */ /* 0x00006400000e0000 */
.L_x_30:
[----:B------:R-:W-:Y:S01]  /*0960*/  ISETP.NE.AND P1, PT, R0, RZ, PT ;  /* 0x000000ff0000720c */ /* 0x000fe20003f25270 */
[----:B-1----:R-:W-:-:S12]  /*0970*/  FADD R4, R12, R13 ;  /* 0x0000000d0c047221 */ /* 0x002fd80000000000 */
[----:B------:R-:W-:Y:S05]  /*0980*/  @P1 BRA `(.L_x_6) ;  /* 0x0000000000541947 */ /* 0x000fea0003800000 */
[----:B------:R-:W-:Y:S01]  /*0990*/  I2FP.F32.S32 R5, R26 ;  /* 0x0000001a00057245 */ /* 0x000fe20000201400 */
[----:B------:R-:W-:Y:S03]  /*09a0*/  BSSY.RECONVERGENT B0, `(.L_x_8) ;  /* 0x000000c000007945 */ /* 0x000fe60003800200 */
[----:B------:R-:W1:Y:S08]  /*09b0*/  MUFU.RCP R6, R5 ;  /* 0x0000000500067308 */ /* 0x000e700000001000 */
[----:B------:R-:W2:Y:S01]  /*09c0*/  FCHK P0, R4, R5 ;  /* 0x0000000504007302 */ /* 0x000ea20000000000 */
[----:B-1----:R-:W-:-:S04]  /*09d0*/  FFMA R7, -R5, R6, 1 ;  /* 0x3f80000005077423 */ /* 0x002fc80000000106 */
[----:B------:R-:W-:-:S04]  /*09e0*/  FFMA R7, R6, R7, R6 ;  /* 0x0000000706077223 */ /* 0x000fc80000000006 */
[----:B------:R-:W-:-:S04]  /*09f0*/  FFMA R6, R4, R7, RZ ;  /* 0x0000000704067223 */ /* 0x000fc800000000ff */
[----:B------:R-:W-:-:S04]  /*0a00*/  FFMA R8, -R5, R6, R4 ;  /* 0x0000000605087223 */ /* 0x000fc80000000104 */
[----:B------:R-:W-:Y:S01]  /*0a10*/  FFMA R6, R7, R8, R6 ;  /* 0x0000000807067223 */ /* 0x000fe20000000006 */
[----:B--2---:R-:W-:Y:S06]  /*0a20*/  @!P0 BRA `(.L_x_9) ;  /* 0x00000000000c8947 */ /* 0x004fec0003800000 */
[----:B------:R-:W-:-:S07]  /*0a30*/  MOV R6, 0xa50 ;  /* 0x00000a5000067802 */ /* 0x000fce0000000f00 */
[----:B0-----:R-:W-:Y:S05]  /*0a40*/  CALL.REL.NOINC `($__internal_0_$__cuda_sm3x_div_rn_noftz_f32_slowpath) ;  /* 0x00000018005c7944 */ /* 0x001fea0003c00000 */
[----:B------:R-:W-:-:S07]  /*0a50*/  IMAD.MOV.U32 R6, RZ, RZ, R4 ;  /* 0x000000ffff067224 */ /* 0x000fce00078e0004 */
.L_x_9:
[----:B------:R-:W-:Y:S05]  /*0a60*/  BSYNC.RECONVERGENT B0 ;  /* 0x0000000000007941 */ /* 0x000fea0003800200 */
.L_x_8:
[----:B------:R-:W1:Y:S01]  /*0a70*/  S2UR UR5, SR_CgaCtaId ;  /* 0x00000000000579c3 */ /* 0x000e620000008800 */
[----:B------:R-:W-:Y:S01]  /*0a80*/  UMOV UR4, 0x400 ;  /* 0x0000040000047882 */ /* 0x000fe20000000000 */
[----:B------:R-:W-:Y:S02]  /*0a90*/  PLOP3.LUT P0, PT, PT, PT, PT, 0x80, 0x8 ;  /* 0x000000000008781c */ /* 0x000fe40003f0f070 */
[----:B------:R-:W-:Y:S02]  /*0aa0*/  MOV R5, UR4 ;  /* 0x0000000400057c02 */ /* 0x000fe40008000f00 */
[----:B-1----:R-:W-:-:S04]  /*0ab0*/  MOV R18, UR5 ;  /* 0x0000000500127c02 */ /* 0x002fc80008000f00 */
[----:B------:R-:W-:-:S05]  /*0ac0*/  LEA R7, R18, R5, 0x18 ;  /* 0x0000000512077211 */ /* 0x000fca00078ec0ff */
[----:B------:R2:W-:Y:S02]  /*0ad0*/  STS [R7], R6 ;  /* 0x0000000607007388 */ /* 0x0005e40000000800 */
.L_x_6:
[----:B------:R-:W-:Y:S05]  /*0ae0*/  WARPSYNC.ALL ;  /* 0x0000000000007948 */ /* 0x000fea0003800000 */
[----:B------:R-:W-:Y:S01]  /*0af0*/  BAR.SYNC.DEFER_BLOCKING 0x0 ;  /* 0x0000000000007b1d */ /* 0x000fe20000010000 */
[----:B------:R-:W-:Y:S01]  /*0b00*/  LEA R18, R18, R5, 0x18 ;  /* 0x0000000512127211 */ /* 0x000fe200078ec0ff */
[----:B0-----:R-:W-:Y:S01]  /*0b10*/  IMAD.MOV.U32 R12, RZ, RZ, RZ ;  /* 0x000000ffff0c7224 */ /* 0x001fe200078e00ff */
[----:B------:R-:W-:-:S03]  /*0b20*/  ISETP.GE.AND P1, PT, R0, R21, PT ;  /* 0x000000150000720c */ /* 0x000fc60003f26270 */
[----:B------:R-:W-:Y:S01]  /*0b30*/  BSSY.RECONVERGENT B0, `(.L_x_10) ;  /* 0x0000076000007945 */ /* 0x000fe20003800200 */
[----:B------:R0:W3:Y:S09]  /*0b40*/  LDS R16, [R18] ;  /* 0x0000000012107984 */ /* 0x0000f20000000800 */
[----:B0-----:R-:W-:Y:S05]  /*0b50*/  @P1 BRA `(.L_x_11) ;  /* 0x0000000400cc1947 */ /* 0x001fea0003800000 */
[----:B------:R-:W0:Y:S01]  /*0b60*/  I2F.U32.RP R9, R17 ;  /* 0x0000001100097306 */ /* 0x000e220000209000 */
[----:B--2---:R-:W-:Y:S01]  /*0b70*/  IMAD.IADD R6, R0, 0x1, R17 ;  /* 0x0000000100067824 */ /* 0x004fe200078e0211 */
[----:B------:R-:W-:Y:S01]  /*0b80*/  ISETP.NE.U32.AND P3, PT, R17, RZ, PT ;  /* 0x000000ff1100720c */ /* 0x000fe20003f65070 */
[----:B------:R-:W-:Y:S01]  /*0b90*/  BSSY.RECONVERGENT B1, `(.L_x_12) ;  /* 0x0000038000017945 */ /* 0x000fe20003800200 */
[----:B------:R-:W-:Y:S02]  /*0ba0*/  MOV R12, RZ ;  /* 0x000000ff000c7202 */ /* 0x000fe40000000f00 */
[----:B------:R-:W-:Y:S02]  /*0bb0*/  ISETP.GE.U32.AND P1, PT, R6, R21, PT ;  /* 0x000000150600720c */ /* 0x000fe40003f26070 */
[----:B------:R-:W-:Y:S02]  /*0bc0*/  VIMNMX.U32 R7, PT, PT, R21, R6, !PT ;  /* 0x0000000615077248 */ /* 0x000fe40007fe0000 */
[----:B------:R-:W-:Y:S01]  /*0bd0*/  MOV R26, R0 ;  /* 0x00000000001a7202 */ /* 0x000fe20000000f00 */
[----:B0-----:R-:W0:Y:S02]  /*0be0*/  MUFU.RCP R9, R9 ;  /* 0x0000000900097308 */ /* 0x001e240000001000 */
[----:B0-----:R-:W-:-:S06]  /*0bf0*/  IADD3 R4, PT, PT, R9, 0xffffffe, RZ ;  /* 0x0ffffffe09047810 */ /* 0x001fcc0007ffe0ff */
[----:B------:R0:W1:Y:S02]  /*0c00*/  F2I.FTZ.U32.TRUNC.NTZ R5, R4 ;  /* 0x0000000400057305 */ /* 0x000064000021f000 */
[----:B0-----:R-:W-:Y:S01]  /*0c10*/  HFMA2 R4, -RZ, RZ, 0, 0 ;  /* 0x00000000ff047431 */ /* 0x001fe200000001ff */
[----:B-1----:R-:W-:-:S05]  /*0c20*/  IADD3 R8, PT, PT, RZ, -R5, RZ ;  /* 0x80000005ff087210 */ /* 0x002fca0007ffe0ff */
[----:B------:R-:W-:Y:S01]  /*0c30*/  IMAD R11, R8, R17, RZ ;  /* 0x00000011080b7224 */ /* 0x000fe200078e02ff */
[----:B------:R-:W-:-:S03]  /*0c40*/  SEL R8, RZ, 0x1, P1 ;  /* 0x00000001ff087807 */ /* 0x000fc60000800000 */
[----:B------:R-:W-:Y:S01]  /*0c50*/  IMAD.HI.U32 R5, R5, R11, R4 ;  /* 0x0000000b05057227 */ /* 0x000fe200078e0004 */
[----:B------:R-:W-:-:S05]  /*0c60*/  IADD3 R6, PT, PT, R7, -R6, -R8 ;  /* 0x8000000607067210 */ /* 0x000fca0007ffe808 */
[----:B------:R-:W-:-:S05]  /*0c70*/  IMAD.HI.U32 R5, R5, R6, RZ ;  /* 0x0000000605057227 */ /* 0x000fca00078e00ff */
[----:B------:R-:W-:-:S05]  /*0c80*/  IADD3 R4, PT, PT, -R5, RZ, RZ ;  /* 0x000000ff05047210 */ /* 0x000fca0007ffe1ff */
[----:B------:R-:W-:-:S05]  /*0c90*/  IMAD R6, R17, R4, R6 ;  /* 0x0000000411067224 */ /* 0x000fca00078e0206 */
[----:B------:R-:W-:-:S13]  /*0ca0*/  ISETP.GE.U32.AND P1, PT, R6, R17, PT ;  /* 0x000000110600720c */ /* 0x000fda0003f26070 */
[----:B------:R-:W-:Y:S01]  /*0cb0*/  @P1 IMAD.IADD R6, R6, 0x1, -R17 ;  /* 0x0000000106061824 */ /* 0x000fe200078e0a11 */
[----:B------:R-:W-:-:S04]  /*0cc0*/  @P1 IADD3 R5, PT, PT, R5, 0x1, RZ ;  /* 0x0000000105051810 */ /* 0x000fc80007ffe0ff */
[----:B------:R-:W-:-:S13]  /*0cd0*/  ISETP.GE.U32.AND P2, PT, R6, R17, PT ;  /* 0x000000110600720c */ /* 0x000fda0003f46070 */
[----:B------:R-:W-:Y:S02]  /*0ce0*/  @P2 IADD3 R5, PT, PT, R5, 0x1, RZ ;  /* 0x0000000105052810 */ /* 0x000fe40007ffe0ff */
[----:B------:R-:W-:-:S05]  /*0cf0*/  @!P3 LOP3.LUT R5, RZ, R17, RZ, 0x33, !PT ;  /* 0x00000011ff05b212 */ /* 0x000fca00078e33ff */
[----:B------:R-:W-:-:S05]  /*0d00*/  IMAD.IADD R6, R8, 0x1, R5 ;  /* 0x0000000108067824 */ /* 0x000fca00078e0205 */
[C---:B------:R-:W-:Y:S02]  /*0d10*/  LOP3.LUT R4, R6.reuse, 0x3, RZ, 0xc0, !PT ;  /* 0x0000000306047812 */ /* 0x040fe400078ec0ff */
[----:B------:R-:W-:Y:S02]  /*0d20*/  ISETP.GE.U32.AND P1, PT, R6, 0x3, PT ;  /* 0x000000030600780c */ /* 0x000fe40003f26070 */
[----:B------:R-:W-:-:S13]  /*0d30*/  ISETP.NE.AND P2, PT, R4, 0x3, PT ;  /* 0x000000030400780c */ /* 0x000fda0003f45270 */
[----:B------:R-:W-:Y:S05]  /*0d40*/  @!P2 BRA `(.L_x_13) ;  /* 0x000000000070a947 */ /* 0x000fea0003800000 */
[----:B------:R-:W0:Y:S01]  /*0d50*/  LDCU.64 UR4, c[0x0][0x380] ;  /* 0x00007000ff0477ac */ /* 0x000e220008000a00 */
[C---:B------:R-:W-:Y:S01]  /*0d60*/  SHF.L.U64.HI R5, R3.reuse, 0x4, R2 ;  /* 0x0000000403057819 */ /* 0x040fe20000010202 */
[----:B------:R-:W-:Y:S01]  /*0d70*/  IMAD.SHL.U32 R4, R3, 0x10, RZ ;  /* 0x0000001003047824 */ /* 0x000fe200078e00ff */
[----:B------:R-:W-:Y:S01]  /*0d80*/  IADD3 R6, PT, PT, R6, 0x1, RZ ;  /* 0x0000000106067810 */ /* 0x000fe20007ffe0ff */
[----:B------:R-:W-:Y:S01]  /*0d90*/  IMAD.MOV.U32 R26, RZ, RZ, R0 ;  /* 0x000000ffff1a7224 */ /* 0x000fe200078e0000 */
[----:B------:R-:W-:Y:S01]  /*0da0*/  MOV R12, RZ ;  /* 0x000000ff000c7202 */ /* 0x000fe20000000f00 */
[----:B------:R-:W-:Y:S01]  /*0db0*/  IMAD.WIDE.U32 R4, R0, 0x10, R4 ;  /* 0x0000001000047825 */ /* 0x000fe200078e0004 */
[----:B------:R-:W-:-:S04]  /*0dc0*/  LOP3.LUT R6, R6, 0x3, RZ, 0xc0, !PT ;  /* 0x0000000306067812 */ /* 0x000fc800078ec0ff */
[----:B------:R-:W-:Y:S02]  /*0dd0*/  IADD3 R10, PT, PT, -R6, RZ, RZ ;  /* 0x000000ff060a7210 */ /* 0x000fe40007ffe1ff */
[----:B0-----:R-:W-:-:S04]  /*0de0*/  IADD3 R8, P2, PT, R4, UR4, RZ ;  /* 0x0000000404087c10 */ /* 0x001fc8000ff5e0ff */
[----:B------:R-:W-:-:S09]  /*0df0*/  IADD3.X R9, PT, PT, R5, UR5, RZ, P2, !PT ;  /* 0x0000000505097c10 */ /* 0x000fd200097fe4ff */
.L_x_14:
[----:B------:R-:W3:Y:S01]  /*0e00*/  LDG.E.128.CONSTANT R4, desc[UR6][R8.64] ;  /* 0x0000000608047981 */ /* 0x000ee2000c1e9d00 */
[----:B------:R-:W-:Y:S02]  /*0e10*/  IADD3 R10, PT, PT, R10, 0x1, RZ ;  /* 0x000000010a0a7810 */ /* 0x000fe40007ffe0ff */
[----:B------:R-:W-:Y:S02]  /*0e20*/  IADD3 R26, PT, PT, R17, R26, RZ ;  /* 0x0000001a111a7210 */ /* 0x000fe40007ffe0ff */
[----:B------:R-:W-:Y:S01]  /*0e30*/  ISETP.NE.AND P2, PT, R10, RZ, PT ;  /* 0x000000ff0a00720c */ /* 0x000fe20003f45270 */
[C---:B---3--:R-:W-:Y:S01]  /*0e40*/  FADD R5, -R16.reuse, R5 ;  /* 0x0000000510057221 */ /* 0x048fe20000000100 */
[C---:B------:R-:W-:Y:S01]  /*0e50*/  FADD R4, -R16.reuse, R4 ;  /* 0x0000000410047221 */ /* 0x040fe20000000100 */
[C---:B------:R-:W-:Y:S01]  /*0e60*/  FADD R6, -R16.reuse, R6 ;  /* 0x0000000610067221 */ /* 0x040fe20000000100 */
[----:B------:R-:W-:Y:S01]  /*0e70*/  FADD R7, -R16, R7 ;  /* 0x0000000710077221 */ /* 0x000fe20000000100 */
[----:B------:R-:W-:-:S04]  /*0e80*/  FMUL R5, R5, R5 ;  /* 0x0000000505057220 */ /* 0x000fc80000400000 */
[----:B------:R-:W-:-:S04]  /*0e90*/  FFMA R5, R4, R4, R5 ;  /* 0x0000000404057223 */ /* 0x000fc80000000005 */
[----:B------:R-:W-:Y:S01]  /*0ea0*/  FFMA R6, R6, R6, R5 ;  /* 0x0000000606067223 */ /* 0x000fe20000000005 */
[----:B------:R-:W-:-:S04]  /*0eb0*/  IMAD.WIDE.U32 R4, R17, 0x10, R8 ;  /* 0x0000001011047825 */ /* 0x000fc800078e0008 */
[----:B------:R-:W-:Y:S01]  /*0ec0*/  FFMA R7, R7, R7, R6 ;  /* 0x0000000707077223 */ /* 0x000fe20000000006 */
[----:B------:R-:W-:Y:S01]  /*0ed0*/  IMAD.MOV.U32 R9, RZ, RZ, R5 ;  /* 0x000000ffff097224 */ /* 0x000fe200078e0005 */
[----:B------:R-:W-:Y:S02]  /*0ee0*/  MOV R8, R4 ;  /* 0x0000000400087202 */ /* 0x000fe40000000f00 */
[----:B------:R-:W-:Y:S01]  /*0ef0*/  FADD R12, R7, R12 ;  /* 0x0000000c070c7221 */ /* 0x000fe20000000000 */
[----:B------:R-:W-:Y:S06]  /*0f00*/  @P2 BRA `(.L_x_14) ;  /* 0xfffffffc00bc2947 */ /* 0x000fec000383ffff */
.L_x_13:
[----:B------:R-:W-:Y:S05]  /*0f10*/  BSYNC.RECONVERGENT B1 ;  /* 0x0000000000017941 */ /* 0x000fea0003800200 */
.L_x_12:
[----:B------:R-:W-:Y:S05]  /*0f20*/  @!P1 BRA `(.L_x_11) ;  /* 0x0000000000d89947 */ /* 0x000fea0003800000 */
[C---:B------:R-:W-:Y:S01]  /*0f30*/  LEA R29, R17.reuse, R26, 0x1 ;  /* 0x0000001a111d7211 */ /* 0x040fe200078e08ff */
[----:B------:R-:W-:Y:S01]  /*0f40*/  IMAD R28, R17, 0x3, R26 ;  /* 0x00000003111c7824 */ /* 0x000fe200078e021a */
[----:B------:R-:W-:-:S07]  /*0f50*/  IADD3 R27, PT, PT, R26, R17, RZ ;  /* 0x000000111a1b7210 */ /* 0x000fce0007ffe0ff */
.L_x_15:
[----:B------:R-:W-:-:S06]  /*0f60*/  IMAD.WIDE.U32 R8, R26, 0x10, R22 ;  /* 0x000000101a087825 */ /* 0x000fcc00078e0016 */
[----:B------:R-:W3:Y:S01]  /*0f70*/  LDG.E.128.CONSTANT R8, desc[UR6][R8.64] ;  /* 0x0000000608087981 */ /* 0x000ee2000c1e9d00 */
[----:B------:R-:W-:-:S06]  /*0f80*/  IMAD.WIDE.U32 R4, R27, 0x10, R22 ;  /* 0x000000101b047825 */ /* 0x000fcc00078e0016 */
[----:B------:R-:W2:Y:S01]  /*0f90*/  LDG.E.128.CONSTANT R4, desc[UR6][R4.64] ;  /* 0x0000000604047981 */ /* 0x000ea2000c1e9d00 */
[C---:B---3--:R-:W-:Y:S01]  /*0fa0*/  FADD R14, -R16.reuse, R9 ;  /* 0x00000009100e7221 */ /* 0x048fe20000000100 */
[C---:B------:R-:W-:Y:S01]  /*0fb0*/  FADD R13, -R16.reuse, R8 ;  /* 0x00000008100d7221 */ /* 0x040fe20000000100 */
[C---:B------:R-:W-:Y:S01]  /*0fc0*/  FADD R10, -R16.reuse, R10 ;  /* 0x0000000a100a7221 */ /* 0x040fe20000000100 */
[----:B------:R-:W-:Y:S01]  /*0fd0*/  FADD R11, -R16, R11 ;  /* 0x0000000b100b7221 */ /* 0x000fe20000000100 */
[----:B------:R-:W-:Y:S01]  /*0fe0*/  FMUL R14, R14, R14 ;  /* 0x0000000e0e0e7220 */ /* 0x000fe20000400000 */
[----:B------:R-:W-:-:S04]  /*0ff0*/  IMAD.WIDE.U32 R8, R29, 0x10, R22 ;  /* 0x000000101d087825 */ /* 0x000fc800078e0016 */
[----:B------:R-:W-:Y:S01]  /*1000*/  FFMA R13, R13, R13, R14 ;  /* 0x0000000d0d0d7223 */ /* 0x000fe2000000000e */
[----:B--2---:R-:W-:-:S03]  /*1010*/  FADD R14, -R16, R5 ;  /* 0x00000005100e7221 */ /* 0x004fc60000000100 */
[----:B------:R-:W-:Y:S01]  /*1020*/  FFMA R10, R10, R10, R13 ;  /* 0x0000000a0a0a7223 */ /* 0x000fe2000000000d */
[----:B------:R-:W-:Y:S01]  /*1030*/  FADD R13, -R16, R4 ;  /* 0x00000004100d7221 */ /* 0x000fe20000000100 */
[----:B------:R-:W-:Y:S02]  /*1040*/  FMUL R14, R14, R14 ;  /* 0x0000000e0e0e7220 */ /* 0x000fe40000400000 */
[----:B------:R-:W-:Y:S02]  /*1050*/  FFMA R5, R11, R11, R10 ;  /* 0x0000000b0b057223 */ /* 0x000fe4000000000a */
[----:B------:R-:W-:Y:S01]  /*1060*/  FFMA R4, R13, R13, R14 ;  /* 0x0000000d0d047223 */ /* 0x000fe2000000000e */
[----:B------:R-:W2:Y:S01]  /*1070*/  LDG.E.128.CONSTANT R8, desc[UR6][R8.64] ;  /* 0x0000000608087981 */ /* 0x000ea2000c1e9d00 */
[----:B------:R-:W-:Y:S01]  /*1080*/  FADD R5, R5, R12 ;  /* 0x0000000c05057221 */ /* 0x000fe20000000000 */
[----:B------:R-:W-:-:S06]  /*1090*/  IMAD.WIDE.U32 R12, R28, 0x10, R22 ;  /* 0x000000101c0c7825 */ /* 0x000fcc00078e0016 */
[----:B------:R-:W3:Y:S01]  /*10a0*/  LDG.E.128.CONSTANT R12, desc[UR6][R12.64] ;  /* 0x000000060c0c7981 */ /* 0x000ee2000c1e9d00 */
[C---:B------:R-:W-:Y:S01]  /*10b0*/  FADD R6, -R16.reuse, R6 ;  /* 0x0000000610067221 */ /* 0x040fe20000000100 */
[----:B------:R-:W-:-:S03]  /*10c0*/  FADD R7, -R16, R7 ;  /* 0x0000000710077221 */ /* 0x000fc60000000100 */
[----:B------:R-:W-:Y:S01]  /*10d0*/  FFMA R4, R6, R6, R4 ;  /* 0x0000000606047223 */ /* 0x000fe20000000004 */
[----:B------:R-:W-:-:S03]  /*10e0*/  IADD3 R26, PT, PT, R17, R26, R17 ;  /* 0x0000001a111a7210 */ /* 0x000fc60007ffe011 */
[----:B------:R-:W-:Y:S01]  /*10f0*/  FFMA R4, R7, R7, R4 ;  /* 0x0000000707047223 */ /* 0x000fe20000000004 */
[----:B------:R-:W-:-:S03]  /*1100*/  IADD3 R26, PT, PT, R17, R26, R17 ;  /* 0x0000001a111a7210 */ /* 0x000fc60007ffe011 */
[----:B------:R-:W-:Y:S01]  /*1110*/  FADD R4, R5, R4 ;  /* 0x0000000405047221 */ /* 0x000fe20000000000 */
[----:B------:R-:W-:Y:S01]  /*1120*/  ISETP.GE.AND P1, PT, R26, R21, PT ;  /* 0x000000151a00720c */ /* 0x000fe20003f26270 */
[C---:B------:R-:W-:Y:S01]  /*1130*/  IMAD R27, R17.reuse, 0x4, R27 ;  /* 0x00000004111b7824 */ /* 0x040fe200078e021b */
[C---:B------:R-:W-:Y:S02]  /*1140*/  LEA R29, R17.reuse, R29, 0x2 ;  /* 0x0000001d111d7211 */ /* 0x040fe400078e10ff */
[----:B------:R-:W-:Y:S01]  /*1150*/  LEA R28, R17, R28, 0x2 ;  /* 0x0000001c111c7211 */ /* 0x000fe200078e10ff */
[C---:B--2---:R-:W-:Y:S01]  /*1160*/  FADD R7, -R16.reuse, R9 ;  /* 0x0000000910077221 */ /* 0x044fe20000000100 */
[----:B------:R-:W-:-:S03]  /*1170*/  FADD R6, -R16, R8 ;  /* 0x0000000810067221 */ /* 0x000fc60000000100 */
[----:B------:R-:W-:Y:S01]  /*1180*/  FMUL R7, R7, R7 ;  /* 0x0000000707077220 */ /* 0x000fe20000400000 */
[----:B---3--:R-:W-:-:S03]  /*1190*/  FADD R8, -R16, R13 ;  /* 0x0000000d10087221 */ /* 0x008fc60000000100 */
[----:B------:R-:W-:Y:S01]  /*11a0*/  FFMA R6, R6, R6, R7 ;  /* 0x0000000606067223 */ /* 0x000fe20000000007 */
[C---:B------:R-:W-:Y:S01]  /*11b0*/  FADD R7, -R16.reuse, R12 ;  /* 0x0000000c10077221 */ /* 0x040fe20000000100 */
[----:B------:R-:W-:Y:S01]  /*11c0*/  FADD R5, -R16, R10 ;  /* 0x0000000a10057221 */ /* 0x000fe20000000100 */
[----:B------:R-:W-:Y:S01]  /*11d0*/  FMUL R8, R8, R8 ;  /* 0x0000000808087220 */ /* 0x000fe20000400000 */
[C---:B------:R-:W-:Y:S01]  /*11e0*/  FADD R11, -R16.reuse, R11 ;  /* 0x0000000b100b7221 */ /* 0x040fe20000000100 */
[C---:B------:R-:W-:Y:S01]  /*11f0*/  FADD R14, -R16.reuse, R14 ;  /* 0x0000000e100e7221 */ /* 0x040fe20000000100 */
[----:B------:R-:W-:Y:S01]  /*1200*/  FFMA R6, R5, R5, R6 ;  /* 0x0000000505067223 */ /* 0x000fe20000000006 */
[----:B------:R-:W-:Y:S01]  /*1210*/  FFMA R7, R7, R7, R8 ;  /* 0x0000000707077223 */ /* 0x000fe20000000008 */
[----:B------:R-:W-:Y:S02]  /*1220*/  FADD R15, -R16, R15 ;  /* 0x0000000f100f7221 */ /* 0x000fe40000000100 */
[----:B------:R-:W-:Y:S01]  /*1230*/  FFMA R11, R11, R11, R6 ;  /* 0x0000000b0b0b7223 */ /* 0x000fe20000000006 */
[----:B------:R-:W-:-:S03]  /*1240*/  FFMA R14, R14, R14, R7 ;  /* 0x0000000e0e0e7223 */ /* 0x000fc60000000007 */
[----:B------:R-:W-:Y:S01]  /*1250*/  FADD R4, R4, R11 ;  /* 0x0000000b04047221 */ /* 0x000fe20000000000 */
[----:B------:R-:W-:-:S04]  /*1260*/  FFMA R15, R15, R15, R14 ;  /* 0x0000000f0f0f7223 */ /* 0x000fc8000000000e */
[----:B------:R-:W-:Y:S01]  /*1270*/  FADD R12, R4, R15 ;  /* 0x0000000f040c7221 */ /* 0x000fe20000000000 */
[----:B------:R-:W-:Y:S06]  /*1280*/  @!P1 BRA `(.L_x_15) ;  /* 0xfffffffc00349947 */ /* 0x000fec000383ffff */
.L_x_11:
[----:B------:R-:W-:Y:S05]  /*1290*/  BSYNC.RECONVERGENT B0 ;  /* 0x0000000000007941 */ /* 0x000fea0003800200 */
.L_x_10:
[----:B------:R-:W0:Y:S01]  /*12a0*/  SHFL.DOWN PT, R5, R12, 0x10, 0x1f ;  /* 0x0a001f000c057f89 */ /* 0x000e2200000e0000 */
[----:B------:R-:W-:Y:S01]  /*12b0*/  ISETP.NE.AND P1, PT, R24, RZ, PT ;  /* 0x000000ff1800720c */ /* 0x000fe20003f25270 */
[----:B------:R-:W-:Y:S01]  /*12c0*/  BSSY B0, `(.L_x_16) ;  /* 0x000001d000007945 */ /* 0x000fe20003800000 */
[----:B------:R-:W-:Y:S01]  /*12d0*/  ISETP.GE.U32.AND P2, PT, R0, R25, PT ;  /* 0x000000190000720c */ /* 0x000fe20003f46070 */
[----:B0-----:R-:W-:-:S05]  /*12e0*/  FADD R5, R5, R12 ;  /* 0x0000000c05057221 */ /* 0x001fca0000000000 */
[----:B------:R-:W0:Y:S02]  /*12f0*/  SHFL.DOWN PT, R4, R5, 0x8, 0x1f ;  /* 0x09001f0005047f89 */ /* 0x000e2400000e0000 */
[----:B0-----:R-:W-:-:S05]  /*1300*/  FADD R4, R5, R4 ;  /* 0x0000000405047221 */ /* 0x001fca0000000000 */
[----:B--2---:R-:W0:Y:S02]  /*1310*/  SHFL.DOWN PT, R7, R4, 0x4, 0x1f ;  /* 0x08801f0004077f89 */ /* 0x004e2400000e0000 */
[----:B0-----:R-:W-:-:S05]  /*1320*/  FADD R7, R4, R7 ;  /* 0x0000000704077221 */ /* 0x001fca0000000000 */
[----:B------:R-:W0:Y:S02]  /*1330*/  SHFL.DOWN PT, R6, R7, 0x2, 0x1f ;  /* 0x08401f0007067f89 */ /* 0x000e2400000e0000 */
[----:B0-----:R-:W-:-:S05]  /*1340*/  FADD R6, R7, R6 ;  /* 0x0000000607067221 */ /* 0x001fca0000000000 */
[----:B------:R-:W0:Y:S02]  /*1350*/  SHFL.DOWN PT, R9, R6, 0x1, 0x1f ;  /* 0x08201f0006097f89 */ /* 0x000e2400000e0000 */
[----:B0-----:R-:W-:Y:S01]  /*1360*/  FADD R11, R6, R9 ;  /* 0x00000009060b7221 */ /* 0x001fe20000000000 */
[----:B------:R-:W-:-:S04]  /*1370*/  HFMA2 R9, -RZ, RZ, 0, 0 ;  /* 0x00000000ff097431 */ /* 0x000fc800000001ff */
[----:B------:R0:W-:Y:S01]  /*1380*/  @!P1 STS [R20], R11 ;  /* 0x0000000b14009388 */ /* 0x0001e20000000800 */
[----:B------:R-:W-:Y:S01]  /*1390*/  BAR.SYNC.DEFER_BLOCKING 0x0 ;  /* 0x0000000000007b1d */ /* 0x000fe20000010000 */
[----:B------:R-:W-:-:S05]  /*13a0*/  ISETP.GT.U32.AND P1, PT, R0, 0x1f, PT ;  /* 0x0000001f0000780c */ /* 0x000fca0003f24070 */
[----:B------:R0:W2:Y:S08]  /*13b0*/  @!P2 LDS R9, [R19] ;  /* 0x000000001309a984 */ /* 0x0000b00000000800 */
[----:B0-----:R-:W-:Y:S05]  /*13c0*/  @P1 BRA `(.L_x_17) ;  /* 0x0000000000301947 */ /* 0x001fea0003800000 */
[----:B------:R-:W-:-:S03]  /*13d0*/  UMOV UR4, 0xffffffff ;  /* 0xffffffff00047882 */ /* 0x000fc60000000000 */
[----:B------:R-:W-:Y:S05]  /*13e0*/  BRA.DIV UR4, `(.L_x_18) ;  /* 0x0000000e04607947 */ /* 0x000fea000b800000 */
[----:B-12---:R-:W0:Y:S02]  /*13f0*/  SHFL.DOWN PT, R8, R9, 0x10, 0x1f ;  /* 0x0a001f0009087f89 */ /* 0x006e2400000e0000 */
        /* <DEDUP_REMOVED lines=8> */
.L_x_36:
[----:B-1----:R-:W-:-:S07]  /*1480*/  FADD R9, R11, R12 ;  /* 0x0000000c0b097221 */ /* 0x002fce0000000000 */
.L_x_17:
[----:B------:R-:W-:Y:S05]  /*1490*/  BSYNC B0 ;  /* 0x0000000000007941 */ /* 0x000fea0003800000 */
.L_x_16:
[----:B------:R-:W-:Y:S05]  /*14a0*/  @!P0 BRA `(.L_x_19) ;  /* 0x00000000006c8947 */ /* 0x000fea0003800000 */
[----:B------:R-:W1:Y:S01]  /*14b0*/  LDCU UR4, c[0x0][0x3a0] ;  /* 0x00007400ff0477ac */ /* 0x000e620008000800 */
[----:B------:R-:W-:Y:S01]  /*14c0*/  BSSY.RECONVERGENT B0, `(.L_x_20) ;  /* 0x000000e000007945 */ /* 0x000fe20003800200 */
[----:B-1----:R-:W-:-:S04]  /*14d0*/  I2FP.F32.S32 R8, UR4 ;  /* 0x0000000400087c45 */ /* 0x002fc80008201400 */
[----:B------:R-:W1:Y:S08]  /*14e0*/  MUFU.RCP R5, R8 ;  /* 0x0000000800057308 */ /* 0x000e700000001000 */
[----:B--2---:R-:W2:Y:S01]  /*14f0*/  FCHK P0, R9, R8 ;  /* 0x0000000809007302 */ /* 0x004ea20000000000 */
[----:B-1----:R-:W-:-:S04]  /*1500*/  FFMA R4, -R8, R5, 1 ;  /* 0x3f80000008047423 */ /* 0x002fc80000000105 */
[----:B------:R-:W-:-:S04]  /*1510*/  FFMA R4, R5, R4, R5 ;  /* 0x0000000405047223 */ /* 0x000fc80000000005 */
[----:B------:R-:W-:-:S04]  /*1520*/  FFMA R5, R4, R9, RZ ;  /* 0x0000000904057223 */ /* 0x000fc800000000ff */
[----:B------:R-:W-:-:S04]  /*1530*/  FFMA R6, -R8, R5, R9 ;  /* 0x0000000508067223 */ /* 0x000fc80000000109 */
[----:B------:R-:W-:Y:S01]  /*1540*/  FFMA R4, R4, R6, R5 ;  /* 0x0000000604047223 */ /* 0x000fe20000000005 */
[----:B--2---:R-:W-:Y:S06]  /*1550*/  @!P0 BRA `(.L_x_21) ;  /* 0x0000000000108947 */ /* 0x004fec0003800000 */
[----:B------:R-:W-:Y:S01]  /*1560*/  IMAD.MOV.U32 R4, RZ, RZ, R9 ;  /* 0x000000ffff047224 */ /* 0x000fe200078e0009 */
[----:B------:R-:W-:Y:S02]  /*1570*/  MOV R5, R8 ;  /* 0x0000000800057202 */ /* 0x000fe40000000f00 */
[----:B------:R-:W-:-:S07]  /*1580*/  MOV R6, 0x15a0 ;  /* 0x000015a000067802 */ /* 0x000fce0000000f00 */
[----:B0--3--:R-:W-:Y:S05]  /*1590*/  CALL.REL.NOINC `($__internal_0_$__cuda_sm3x_div_rn_noftz_f32_slowpath) ;  /* 0x0000000c00887944 */ /* 0x009fea0003c00000 */
.L_x_21:
[----:B------:R-:W-:Y:S05]  /*15a0*/  BSYNC.RECONVERGENT B0 ;  /* 0x0000000000007941 */ /* 0x000fea0003800200 */
.L_x_20:
[----:B------:R-:W1:Y:S01]  /*15b0*/  LDCU UR4, c[0x0][0x3a4] ;  /* 0x00007480ff0477ac */ /* 0x000e620008000800 */
[----:B------:R-:W2:Y:S01]  /*15c0*/  S2UR UR5, SR_CgaCtaId ;  /* 0x00000000000579c3 */ /* 0x000ea20000008800 */
[----:B-1----:R-:W-:Y:S01]  /*15d0*/  FADD R4, R4, UR4 ;  /* 0x0000000404047e21 */ /* 0x002fe20008000000 */
[----:B------:R-:W-:-:S04]  /*15e0*/  UMOV UR4, 0x400 ;  /* 0x0000040000047882 */ /* 0x000fc80000000000 */
[----:B------:R-:W-:Y:S01]  /*15f0*/  FSETP.GEU.AND P0, PT, |R4|, 1.175494350822287508e-38, PT ;  /* 0x008000000400780b */ /* 0x000fe20003f0e200 */
[----:B--2---:R-:W-:-:S06]  /*1600*/  ULEA UR4, UR5, UR4, 0x18 ;  /* 0x0000000405047291 */ /* 0x004fcc000f8ec0ff */
[----:B------:R-:W-:-:S06]  /*1610*/  MOV R18, UR4 ;  /* 0x0000000400127c02 */ /* 0x000fcc0008000f00 */
[----:B------:R-:W-:-:S04]  /*1620*/  @!P0 FMUL R4, R4, 16777216 ;  /* 0x4b80000004048820 */ /* 0x000fc80000400000 */
[----:B------:R-:W1:Y:S02]  /*1630*/  MUFU.RSQ R5, R4 ;  /* 0x0000000400057308 */ /* 0x000e640000001400 */
[----:B-1----:R-:W-:-:S05]  /*1640*/  @!P0 FMUL R5, R5, 4096 ;  /* 0x4580000005058820 */ /* 0x002fca0000400000 */
[----:B------:R4:W-:Y:S02]  /*1650*/  STS [R18+0x4], R5 ;  /* 0x0000040512007388 */ /* 0x0009e40000000800 */
.L_x_19:
[----:B------:R-:W-:Y:S05]  /*1660*/  WARPSYNC.ALL ;  /* 0x0000000000007948 */ /* 0x000fea0003800000 */
[----:B------:R-:W-:Y:S01]  /*1670*/  BAR.SYNC.DEFER_BLOCKING 0x0 ;  /* 0x0000000000007b1d */ /* 0x000fe20000010000 */
[----:B------:R-:W-:-:S13]  /*1680*/  ISETP.GE.AND P0, PT, R0, R21, PT ;  /* 0x000000150000720c */ /* 0x000fda0003f06270 */
[----:B------:R-:W-:Y:S05]  /*1690*/  @P0 EXIT ;  /* 0x000000000000094d */ /* 0x000fea0003800000 */
[----:B-1----:R-:W1:Y:S01]  /*16a0*/  I2F.U32.RP R8, R17 ;  /* 0x0000001100087306 */ /* 0x002e620000209000 */
[----:B------:R-:W-:Y:S01]  /*16b0*/  IADD3 R14, PT, PT, R0, R17, RZ ;  /* 0x00000011000e7210 */ /* 0x000fe20007ffe0ff */
[----:B----4-:R-:W4:Y:S01]  /*16c0*/  LDS R18, [R18+0x4] ;  /* 0x0000040012127984 */ /* 0x010f220000000800 */
[----:B------:R-:W-:Y:S01]  /*16d0*/  ISETP.NE.U32.AND P2, PT, R17, RZ, PT ;  /* 0x000000ff1100720c */ /* 0x000fe20003f45070 */
[----:B------:R-:W-:Y:S01]  /*16e0*/  BSSY.RECONVERGENT B0, `(.L_x_22) ;  /* 0x000003c000007945 */ /* 0x000fe20003800200 */
[----:B------:R-:W-:Y:S02]  /*16f0*/  ISETP.GE.U32.AND P0, PT, R14, R21, PT ;  /* 0x000000150e00720c */ /* 0x000fe40003f06070 */
[----:B------:R-:W-:Y:S02]  /*1700*/  VIMNMX.U32 R7, PT, PT, R21, R14, !PT ;  /* 0x0000000e15077248 */ /* 0x000fe40007fe0000 */
[----:B------:R-:W-:Y:S01]  /*1710*/  SEL R6, RZ, 0x1, P0 ;  /* 0x00000001ff067807 */ /* 0x000fe20000000000 */
[----:B-1----:R-:W1:Y:S02]  /*1720*/  MUFU.RCP R8, R8 ;  /* 0x0000000800087308 */ /* 0x002e640000001000 */
[----:B-1----:R-:W-:-:S06]  /*1730*/  IADD3 R5, PT, PT, R8, 0xffffffe, RZ ;  /* 0x0ffffffe08057810 */ /* 0x002fcc0007ffe0ff */
[----:B------:R-:W1:Y:S02]  /*1740*/  F2I.FTZ.U32.TRUNC.NTZ R5, R5 ;  /* 0x0000000500057305 */ /* 0x000e64000021f000 */
[----:B-1----:R-:W-:-:S04]  /*1750*/  IMAD.MOV R4, RZ, RZ, -R5 ;  /* 0x000000ffff047224 */ /* 0x002fc800078e0a05 */
[----:B--2---:R-:W-:Y:S02]  /*1760*/  IMAD R9, R4, R17, RZ ;  /* 0x0000001104097224 */ /* 0x004fe400078e02ff */
[----:B------:R-:W-:-:S05]  /*1770*/  HFMA2 R4, -RZ, RZ, 0, 0 ;  /* 0x00000000ff047431 */ /* 0x000fca00000001ff */
        /* <DEDUP_REMOVED lines=10> */
[----:B------:R-:W-:-:S04]  /*1820*/  @!P2 LOP3.LUT R5, RZ, R17, RZ, 0x33, !PT ;  /* 0x00000011ff05a212 */ /* 0x000fc800078e33ff */
[----:B------:R-:W-:-:S04]  /*1830*/  IADD3 R5, PT, PT, R6, R5, RZ ;  /* 0x0000000506057210 */ /* 0x000fc80007ffe0ff */
[C---:B------:R-:W-:Y:S02]  /*1840*/  LOP3.LUT R4, R5.reuse, 0x1, RZ, 0xc0, !PT ;  /* 0x0000000105047812 */ /* 0x040fe400078ec0ff */
[----:B------:R-:W-:Y:S02]  /*1850*/  ISETP.NE.AND P1, PT, R5, RZ, PT ;  /* 0x000000ff0500720c */ /* 0x000fe40003f25270 */
[----:B------:R-:W-:-:S13]  /*1860*/  ISETP.NE.U32.AND P0, PT, R4, 0x1, PT ;  /* 0x000000010400780c */ /* 0x000fda0003f05070 */
[----:B----4-:R-:W-:Y:S05]  /*1870*/  @!P0 BRA `(.L_x_23) ;  /* 0x0000000000888947 */ /* 0x010fea0003800000 */
[----:B0-----:R-:W0:Y:S01]  /*1880*/  LDC.64 R10, c[0x0][0x388] ;  /* 0x0000e200ff0a7b82 */ /* 0x001e220000000a00 */
[C---:B------:R-:W-:Y:S01]  /*1890*/  IMAD.WIDE.U32 R4, R0.reuse, 0x10, R22 ;  /* 0x0000001000047825 */ /* 0x040fe200078e0016 */
[----:B------:R-:W1:Y:S03]  /*18a0*/  LDCU.64 UR4, c[0x0][0x398] ;  /* 0x00007300ff0477ac */ /* 0x000e660008000a00 */
[----:B------:R-:W-:Y:S02]  /*18b0*/  IMAD.SHL.U32 R13, R0, 0x4, RZ ;  /* 0x00000004000d7824 */ /* 0x000fe400078e00ff */
[----:B------:R-:W3:Y:S01]  /*18c0*/  LDG.E.128.CONSTANT R4, desc[UR6][R4.64] ;  /* 0x0000000604047981 */ /* 0x000ee2000c1e9d00 */
[----:B------:R-:W2:Y:S01]  /*18d0*/  LDC.64 R8, c[0x0][0x390] ;  /* 0x0000e400ff087b82 */ /* 0x000ea20000000a00 */
[----:B0-----:R-:W-:-:S05]  /*18e0*/  IMAD.WIDE.U32 R10, R13, 0x4, R10 ;  /* 0x000000040d0a7825 */ /* 0x001fca00078e000a */
[----:B------:R-:W4:Y:S01]  /*18f0*/  LDG.E.CONSTANT R24, desc[UR6][R10.64] ;  /* 0x000000060a187981 */ /* 0x000f22000c1e9900 */
[----:B--2---:R-:W-:-:S03]  /*1900*/  IMAD.WIDE.U32 R8, R13, 0x4, R8 ;  /* 0x000000040d087825 */ /* 0x004fc600078e0008 */
[----:B------:R-:W2:Y:S04]  /*1910*/  LDG.E.CONSTANT R20, desc[UR6][R10.64+0x4] ;  /* 0x000004060a147981 */ /* 0x000ea8000c1e9900 */
[----:B------:R-:W5:Y:S04]  /*1920*/  LDG.E.CONSTANT R19, desc[UR6][R10.64+0x8] ;  /* 0x000008060a137981 */ /* 0x000f68000c1e9900 */
[----:B------:R-:W5:Y:S04]  /*1930*/  LDG.E.CONSTANT R26, desc[UR6][R10.64+0xc] ;  /* 0x00000c060a1a7981 */ /* 0x000f68000c1e9900 */
[----:B------:R-:W5:Y:S04]  /*1940*/  LDG.E.CONSTANT R29, desc[UR6][R8.64] ;  /* 0x00000006081d7981 */ /* 0x000f68000c1e9900 */
[----:B------:R-:W5:Y:S04]  /*1950*/  LDG.E.CONSTANT R25, desc[UR6][R8.64+0x4] ;  /* 0x0000040608197981 */ /* 0x000f68000c1e9900 */
[----:B------:R-:W5:Y:S04]  /*1960*/  LDG.E.CONSTANT R15, desc[UR6][R8.64+0x8] ;  /* 0x00000806080f7981 */ /* 0x000f68000c1e9900 */
[----:B------:R-:W5:Y:S01]  /*1970*/  LDG.E.CONSTANT R27, desc[UR6][R8.64+0xc] ;  /* 0x00000c06081b7981 */ /* 0x000f62000c1e9900 */
[----:B------:R-:W-:-:S04]  /*1980*/  IADD3 R0, P0, PT, R3, R0, RZ ;  /* 0x0000000003007210 */ /* 0x000fc80007f1e0ff */
[----:B------:R-:W-:Y:S02]  /*1990*/  IADD3.X R13, PT, PT, RZ, R2, RZ, P0, !PT ;  /* 0x00000002ff0d7210 */ /* 0x000fe400007fe4ff */
[----:B-1----:R-:W-:-:S04]  /*19a0*/  LEA R12, P0, R0, UR4, 0x4 ;  /* 0x00000004000c7c11 */ /* 0x002fc8000f8020ff */
[----:B------:R-:W-:Y:S02]  /*19b0*/  LEA.HI.X R13, R0, UR5, R13, 0x4, P0 ;  /* 0x00000005000d7c11 */ /* 0x000fe400080f240d */
[----:B------:R-:W-:Y:S01]  /*19c0*/  MOV R0, R14 ;  /* 0x0000000e00007202 */ /* 0x000fe20000000f00 */
[C---:B---3--:R-:W-:Y:S01]  /*19d0*/  FADD R4, -R16.reuse, R4 ;  /* 0x0000000410047221 */ /* 0x048fe20000000100 */
[C---:B------:R-:W-:Y:S01]  /*19e0*/  FADD R5, -R16.reuse, R5 ;  /* 0x0000000510057221 */ /* 0x040fe20000000100 */
[C---:B------:R-:W-:Y:S01]  /*19f0*/  FADD R6, -R16.reuse, R6 ;  /* 0x0000000610067221 */ /* 0x040fe20000000100 */
[----:B------:R-:W-:Y:S01]  /*1a00*/  FADD R7, -R16, R7 ;  /* 0x0000000710077221 */ /* 0x000fe20000000100 */
[----:B----4-:R-:W-:Y:S01]  /*1a10*/  FMUL R4, R24, R4 ;  /* 0x0000000418047220 */ /* 0x010fe20000400000 */
[----:B--2---:R-:W-:Y:S01]  /*1a20*/  FMUL R20, R20, R5 ;  /* 0x0000000514147220 */ /* 0x004fe20000400000 */
[----:B-----5:R-:W-:Y:S01]  /*1a30*/  FMUL R6, R19, R6 ;  /* 0x0000000613067220 */ /* 0x020fe20000400000 */
[----:B------:R-:W-:Y:S01]  /*1a40*/  FMUL R26, R26, R7 ;  /* 0x000000071a1a7220 */ /* 0x000fe20000400000 */
[C---:B------:R-:W-:Y:S01]  /*1a50*/  FFMA R4, R18.reuse, R4, R29 ;  /* 0x0000000412047223 */ /* 0x040fe2000000001d */
[C---:B------:R-:W-:Y:S01]  /*1a60*/  FFMA R5, R18.reuse, R20, R25 ;  /* 0x0000001412057223 */ /* 0x040fe20000000019 */
[C---:B------:R-:W-:Y:S01]  /*1a70*/  FFMA R6, R18.reuse, R6, R15 ;  /* 0x0000000612067223 */ /* 0x040fe2000000000f */
[----:B------:R-:W-:-:S05]  /*1a80*/  FFMA R7, R18, R26, R27 ;  /* 0x0000001a12077223 */ /* 0x000fca000000001b */
[----:B------:R1:W-:Y:S02]  /*1a90*/  STG.E.128 desc[UR6][R12.64], R4 ;  /* 0x000000040c007986 */ /* 0x0003e4000c101d06 */
.L_x_23:
[----:B------:R-:W-:Y:S05]  /*1aa0*/  BSYNC.RECONVERGENT B0 ;  /* 0x0000000000007941 */ /* 0x000fea0003800200 */
.L_x_22:
[----:B------:R-:W-:Y:S05]  /*1ab0*/  @!P1 EXIT ;  /* 0x000000000000994d */ /* 0x000fea0003800000 */
[C---:B-1----:R-:W-:Y:S01]  /*1ac0*/  IADD3 R12, PT, PT, R0.reuse, R17, RZ ;  /* 0x00000011000c7210 */ /* 0x042fe20007ffe0ff */
[----:B------:R-:W-:Y:S01]  /*1ad0*/  IMAD.SHL.U32 R20, R0, 0x4, RZ ;  /* 0x0000000400147824 */ /* 0x000fe200078e00ff */
[----:B------:R-:W1:Y:S02]  /*1ae0*/  LDCU.64 UR4, c[0x0][0x398] ;  /* 0x00007300ff0477ac */ /* 0x000e640008000a00 */
[----:B------:R-:W-:-:S07]  /*1af0*/  SHF.L.U32 R14, R12, 0x2, RZ ;  /* 0x000000020c0e7819 */ /* 0x000fce00000006ff */
.L_x_24:
[----:B--2---:R-:W0:Y:S01]  /*1b00*/  LDC.64 R8, c[0x0][0x388] ;  /* 0x0000e200ff087b82 */ /* 0x004e220000000a00 */
[----:B------:R-:W-:-:S06]  /*1b10*/  IMAD.WIDE.U32 R6, R0, 0x10, R22 ;  /* 0x0000001000067825 */ /* 0x000fcc00078e0016 */
[----:B------:R-:W3:Y:S01]  /*1b20*/  LDG.E.128.CONSTANT R4, desc[UR6][R6.64] ;  /* 0x0000000606047981 */ /* 0x000ee2000c1e9d00 */
[----:B------:R-:W2:Y:S01]  /*1b30*/  LDC.64 R24, c[0x0][0x390] ;  /* 0x0000e400ff187b82 */ /* 0x000ea20000000a00 */
[----:B0-----:R-:W-:-:S05]  /*1b40*/  IMAD.WIDE.U32 R10, R20, 0x4, R8 ;  /* 0x00000004140a7825 */ /* 0x001fca00078e0008 */
[----:B------:R-:W4:Y:S04]  /*1b50*/  LDG.E.CONSTANT R15, desc[UR6][R10.64] ;  /* 0x000000060a0f7981 */ /* 0x000f28000c1e9900 */
[----:B------:R-:W5:Y:S04]  /*1b60*/  LDG.E.CONSTANT R19, desc[UR6][R10.64+0x4] ;  /* 0x000004060a137981 */ /* 0x000f68000c1e9900 */
[----:B------:R-:W5:Y:S01]  /*1b70*/  LDG.E.CONSTANT R13, desc[UR6][R10.64+0x8] ;  /* 0x000008060a0d7981 */ /* 0x000f62000c1e9900 */
[C---:B---3--:R-:W-:Y:S01]  /*1b80*/  FADD R26, -R16.reuse, R4 ;  /* 0x00000004101a7221 */ /* 0x048fe20000000100 */
[----:B------:R-:W-:-:S02]  /*1b90*/  FADD R28, -R16, R5 ;  /* 0x00000005101c7221 */ /* 0x000fc40000000100 */
[----:B------:R-:W3:Y:S01]  /*1ba0*/  LDG.E.CONSTANT R4, desc[UR6][R10.64+0xc] ;  /* 0x00000c060a047981 */ /* 0x000ee2000c1e9900 */
[----:B------:R-:W-:Y:S01]  /*1bb0*/  FADD R6, -R16, R6 ;  /* 0x0000000610067221 */ /* 0x000fe20000000100 */
[----:B----4-:R-:W-:Y:S01]  /*1bc0*/  FMUL R15, R15, R26 ;  /* 0x0000001a0f0f7220 */ /* 0x010fe20000400000 */
[----:B--2---:R-:W-:-:S04]  /*1bd0*/  IMAD.WIDE.U32 R26, R20, 0x4, R24 ;  /* 0x00000004141a7825 */ /* 0x004fc800078e0018 */
[----:B-----5:R-:W-:Y:S02]  /*1be0*/  FMUL R5, R19, R28 ;  /* 0x0000001c13057220 */ /* 0x020fe40000400000 */
[----:B------:R-:W2:Y:S04]  /*1bf0*/  LDG.E.CONSTANT R28, desc[UR6][R26.64+0x4] ;  /* 0x000004061a1c7981 */ /* 0x000ea8000c1e9900 */
[----:B------:R-:W4:Y:S04]  /*1c00*/  LDG.E.CONSTANT R29, desc[UR6][R26.64] ;  /* 0x000000061a1d7981 */ /* 0x000f28000c1e9900 */
[----:B------:R-:W5:Y:S01]  /*1c10*/  LDG.E.CONSTANT R19, desc[UR6][R26.64+0xc] ;  /* 0x00000c061a137981 */ /* 0x000f62000c1e9900 */
[----:B------:R-:W-:-:S03]  /*1c20*/  FMUL R6, R13, R6 ;  /* 0x000000060d067220 */ /* 0x000fc60000400000 */
[----:B------:R0:W5:Y:S01]  /*1c30*/  LDG.E.CONSTANT R13, desc[UR6][R26.64+0x8] ;  /* 0x000008061a0d7981 */ /* 0x000162000c1e9900 */
[----:B------:R-:W-:Y:S01]  /*1c40*/  FADD R7, -R16, R7 ;  /* 0x0000000710077221 */ /* 0x000fe20000000100 */
[----:B------:R-:W-:-:S04]  /*1c50*/  IMAD.WIDE.U32 R24, R14, 0x4, R24 ;  /* 0x000000040e187825 */ /* 0x000fc800078e0018 */
[----:B0-----:R-:W-:-:S04]  /*1c60*/  IMAD.WIDE.U32 R26, R14, 0x4, R8 ;  /* 0x000000040e1a7825 */ /* 0x001fc800078e0008 */
[----:B---3--:R-:W-:Y:S01]  /*1c70*/  FMUL R10, R4, R7 ;  /* 0x00000007040a7220 */ /* 0x008fe20000400000 */
[----:B------:R-:W-:-:S04]  /*1c80*/  IADD3 R7, P0, PT, R3, R0, RZ ;  /* 0x0000000003077210 */ /* 0x000fc80007f1e0ff */
[----:B------:R-:W-:Y:S01]  /*1c90*/  IADD3.X R11, PT, PT, RZ, R2, RZ, P0, !PT ;  /* 0x00000002ff0b7210 */ /* 0x000fe200007fe4ff */
[C---:B--2---:R-:W-:Y:S01]  /*1ca0*/  FFMA R5, R18.reuse, R5, R28 ;  /* 0x0000000512057223 */ /* 0x044fe2000000001c */
[----:B-1----:R-:W-:Y:S01]  /*1cb0*/  LEA R28, P0, R7, UR4, 0x4 ;  /* 0x00000004071c7c11 */ /* 0x002fe2000f8020ff */
[----:B----4-:R-:W-:-:S03]  /*1cc0*/  FFMA R4, R18, R15, R29 ;  /* 0x0000000f12047223 */ /* 0x010fc6000000001d */
[----:B------:R-:W-:Y:S01]  /*1cd0*/  LEA.HI.X R29, R7, UR5, R11, 0x4, P0 ;  /* 0x00000005071d7c11 */ /* 0x000fe200080f240b */
[----:B------:R-:W2:Y:S01]  /*1ce0*/  LDG.E.CONSTANT R15, desc[UR6][R26.64+0x8] ;  /* 0x000008061a0f7981 */ /* 0x000ea2000c1e9900 */
[----:B-----5:R-:W-:Y:S01]  /*1cf0*/  FFMA R7, R18, R10, R19 ;  /* 0x0000000a12077223 */ /* 0x020fe20000000013 */
[----:B------:R-:W-:Y:S02]  /*1d00*/  IMAD.WIDE.U32 R10, R12, 0x10, R22 ;  /* 0x000000100c0a7825 */ /* 0x000fe400078e0016 */
[----:B------:R-:W3:Y:S02]  /*1d10*/  LDG.E.CONSTANT R19, desc[UR6][R26.64] ;  /* 0x000000061a137981 */ /* 0x000ee4000c1e9900 */
[----:B------:R-:W-:Y:S02]  /*1d20*/  FFMA R6, R18, R6, R13 ;  /* 0x0000000612067223 */ /* 0x000fe4000000000d */
[----:B------:R-:W4:Y:S04]  /*1d30*/  LDG.E.CONSTANT R13, desc[UR6][R26.64+0x4] ;  /* 0x000004061a0d7981 */ /* 0x000f28000c1e9900 */
[----:B------:R-:W5:Y:S04]  /*1d40*/  LDG.E.128.CONSTANT R8, desc[UR6][R10.64] ;  /* 0x000000060a087981 */ /* 0x000f68000c1e9d00 */
[----:B------:R0:W-:Y:S04]  /*1d50*/  STG.E.128 desc[UR6][R28.64], R4 ;  /* 0x000000041c007986 */ /* 0x0001e8000c101d06 */
[----:B0-----:R-:W2:Y:S04]  /*1d60*/  LDG.E.CONSTANT R6, desc[UR6][R26.64+0xc] ;  /* 0x00000c061a067981 */ /* 0x001ea8000c1e9900 */
[----:B------:R-:W2:Y:S04]  /*1d70*/  LDG.E.CONSTANT R7, desc[UR6][R24.64+0x8] ;  /* 0x0000080618077981 */ /* 0x000ea8000c1e9900 */
[----:B------:R-:W2:Y:S04]  /*1d80*/  LDG.E.CONSTANT R4, desc[UR6][R24.64] ;  /* 0x0000000618047981 */ /* 0x000ea8000c1e9900 */
[----:B------:R-:W2:Y:S04]  /*1d90*/  LDG.E.CONSTANT R5, desc[UR6][R24.64+0x4] ;  /* 0x0000040618057981 */ /* 0x000ea8000c1e9900 */
[----:B------:R0:W2:Y:S01]  /*1da0*/  LDG.E.CONSTANT R29, desc[UR6][R24.64+0xc] ;  /* 0x00000c06181d7981 */ /* 0x0000a2000c1e9900 */
[----:B------:R-:W-:-:S02]  /*1db0*/  IADD3 R0, PT, PT, R17, R0, R17 ;  /* 0x0000000011007210 */ /* 0x000fc40007ffe011 */
[C---:B------:R-:W-:Y:S02]  /*1dc0*/  LEA R14, R17.reuse, R14, 0x3 ;  /* 0x0000000e110e7211 */ /* 0x040fe400078e18ff */
[----:B------:R-:W-:Y:S01]  /*1dd0*/  LEA R20, R17, R20, 0x3 ;  /* 0x0000001411147211 */ /* 0x000fe200078e18ff */
[C---:B-----5:R-:W-:Y:S01]  /*1de0*/  FADD R28, -R16.reuse, R9 ;  /* 0x00000009101c7221 */ /* 0x060fe20000000100 */
[C---:B------:R-:W-:Y:S01]  /*1df0*/  FADD R8, -R16.reuse, R8 ;  /* 0x0000000810087221 */ /* 0x040fe20000000100 */
[----:B------:R-:W-:Y:S01]  /*1e00*/  IADD3 R9, P0, PT, R3, R12, RZ ;  /* 0x0000000c03097210 */ /* 0x000fe20007f1e0ff */
[C---:B------:R-:W-:Y:S01]  /*1e10*/  FADD R10, -R16.reuse, R10 ;  /* 0x0000000a100a7221 */ /* 0x040fe20000000100 */
[----:B------:R-:W-:Y:S01]  /*1e20*/  FADD R11, -R16, R11 ;  /* 0x0000000b100b7221 */ /* 0x000fe20000000100 */
[----:B----4-:R-:W-:Y:S01]  /*1e30*/  FMUL R28, R13, R28 ;  /* 0x0000001c0d1c7220 */ /* 0x010fe20000400000 */
[----:B---3--:R-:W-:Y:S01]  /*1e40*/  FMUL R19, R19, R8 ;  /* 0x0000000813137220 */ /* 0x008fe20000400000 */
[----:B------:R-:W-:Y:S01]  /*1e50*/  IADD3.X R13, PT, PT, RZ, R2, RZ, P0, !PT ;  /* 0x00000002ff0d7210 */ /* 0x000fe200007fe4ff */
[----:B--2---:R-:W-:Y:S01]  /*1e60*/  FMUL R10, R15, R10 ;  /* 0x0000000a0f0a7220 */ /* 0x004fe20000400000 */
[----:B------:R-:W-:-:S04]  /*1e70*/  LEA R8, P0, R9, UR4, 0x4 ;  /* 0x0000000409087c11 */ /* 0x000fc8000f8020ff */
[----:B------:R-:W-:Y:S01]  /*1e80*/  LEA.HI.X R9, R9, UR5, R13, 0x4, P0 ;  /* 0x0000000509097c11 */ /* 0x000fe200080f240d */
[----:B0-----:R-:W-:Y:S01]  /*1e90*/  FMUL R24, R6, R11 ;  /* 0x0000000b06187220 */ /* 0x001fe20000400000 */
[C---:B------:R-:W-:Y:S01]  /*1ea0*/  FFMA R6, R18.reuse, R10, R7 ;  /* 0x0000000a12067223 */ /* 0x040fe20000000007 */
[C---:B------:R-:W-:Y:S01]  /*1eb0*/  FFMA R4, R18.reuse, R19, R4 ;  /* 0x0000001312047223 */ /* 0x040fe20000000004 */
[C---:B------:R-:W-:Y:S01]  /*1ec0*/  FFMA R5, R18.reuse, R28, R5 ;  /* 0x0000001c12057223 */ /* 0x040fe20000000005 */
[----:B------:R-:W-:-:S05]  /*1ed0*/  FFMA R7, R18, R24, R29 ;  /* 0x0000001812077223 */ /* 0x000fca000000001d */
[----:B------:R2:W-:Y:S01]  /*1ee0*/  STG.E.128 desc[UR6][R8.64], R4 ;  /* 0x0000000408007986 */ /* 0x0005e2000c101d06 */
[----:B------:R-:W-:Y:S01]  /*1ef0*/  ISETP.GE.AND P0, PT, R0, R21, PT ;  /* 0x000000150000720c */ /* 0x000fe20003f06270 */
[----:B------:R-:W-:-:S12]  /*1f00*/  IMAD R12, R17, 0x2, R12 ;  /* 0x00000002110c7824 */ /* 0x000fd800078e020c */
[----:B------:R-:W-:Y:S05]  /*1f10*/  @!P0 BRA `(.L_x_24) ;  /* 0xfffffff800f88947 */ /* 0x000fea000383ffff */
[----:B------:R-:W-:Y:S05]  /*1f20*/  EXIT ;  /* 0x000000000000794d */ /* 0x000fea0003800000 */
.L_x_7:
[----:B------:R-:W-:Y:S01]  /*1f30*/  HFMA2 R7, -RZ, RZ, 0, 1.847743988037109375e-06 ;  /* 0x0000001fff077431 */ /* 0x000fe200000001ff */
[----:B-1----:R-:W-:Y:S01]  /*1f40*/  MOV R15, R8 ;  /* 0x00000008000f7202 */ /* 0x002fe20000000f00 */
[----:B------:R-:W-:Y:S01]  /*1f50*/  IMAD.MOV.U32 R4, RZ, RZ, 0x10 ;  /* 0x00000010ff047424 */ /* 0x000fe200078e00ff */
[----:B------:R-:W-:-:S07]  /*1f60*/  MOV R6, 0xffffffff ;  /* 0xffffffff00067802 */ /* 0x000fce0000000f00 */
[----:B------:R-:W-:Y:S05]  /*1f70*/  WARPSYNC.COLLECTIVE R6, `(.L_x_25) ;  /* 0x0000000006087348 */ /* 0x000fea0003c00000 */
[----:B------:R0:W1:Y:S02]  /*1f80*/  SHFL.DOWN P1, R13, R15, R4, R7 ;  /* 0x080000040f0d7389 */ /* 0x0000640000020007 */
[----:B01----:R-:W-:Y:S05]  /*1f90*/  ENDCOLLECTIVE ;  /* 0x000000000000791b */ /* 0x003fea0003800000 */
.L_x_25:
[----:B------:R-:W-:Y:S01]  /*1fa0*/  HFMA2 R4, -RZ, RZ, 0, 4.76837158203125e-07 ;  /* 0x00000008ff047431 */ /* 0x000fe200000001ff */
[----:B------:R-:W-:-:S05]  /*1fb0*/  MOV R9, R13 ;  /* 0x0000000d00097202 */ /* 0x000fca0000000f00 */
[----:B------:R-:W-:-:S04]  /*1fc0*/  FADD R9, R9, R8 ;  /* 0x0000000809097221 */ /* 0x000fc80000000000 */
[----:B------:R-:W-:-:S07]  /*1fd0*/  IMAD.MOV.U32 R15, RZ, RZ, R9 ;  /* 0x000000ffff0f7224 */ /* 0x000fce00078e0009 */
[----:B------:R-:W-:Y:S05]  /*1fe0*/  WARPSYNC.COLLECTIVE R6, `(.L_x_26) ;  /* 0x0000000006087348 */ /* 0x000fea0003c00000 */
[----:B------:R0:W1:Y:S02]  /*1ff0*/  SHFL.DOWN P1, R13, R15, R4, R7 ;  /* 0x080000040f0d7389 */ /* 0x0000640000020007 */
[----:B01----:R-:W-:Y:S05]  /*2000*/  ENDCOLLECTIVE ;  /* 0x000000000000791b */ /* 0x003fea0003800000 */
.L_x_26:
[----:B------:R-:W-:Y:S01]  /*2010*/  IMAD.MOV.U32 R4, RZ, RZ, 0x4 ;  /* 0x00000004ff047424 */ /* 0x000fe200078e00ff */
[----:B------:R-:W-:-:S05]  /*2020*/  MOV R10, R13 ;  /* 0x0000000d000a7202 */ /* 0x000fca0000000f00 */
[----:B------:R-:W-:-:S05]  /*2030*/  FADD R10, R9, R10 ;  /* 0x0000000a090a7221 */ /* 0x000fca0000000000 */
[----:B------:R-:W-:-:S07]  /*2040*/  MOV R15, R10 ;  /* 0x0000000a000f7202 */ /* 0x000fce0000000f00 */
[----:B------:R-:W-:Y:S05]  /*2050*/  WARPSYNC.COLLECTIVE R6, `(.L_x_27) ;  /* 0x0000000006087348 */ /* 0x000fea0003c00000 */
[----:B------:R0:W1:Y:S02]  /*2060*/  SHFL.DOWN P1, R13, R15, R4, R7 ;  /* 0x080000040f0d7389 */ /* 0x0000640000020007 */
[----:B01----:R-:W-:Y:S05]  /*2070*/  ENDCOLLECTIVE ;  /* 0x000000000000791b */ /* 0x003fea0003800000 */
.L_x_27:
[----:B------:R-:W-:Y:S01]  /*2080*/  HFMA2 R4, -RZ, RZ, 0, 1.1920928955078125e-07 ;  /* 0x00000002ff047431 */ /* 0x000fe200000001ff */
[----:B------:R-:W-:-:S05]  /*2090*/  MOV R11, R13 ;  /* 0x0000000d000b7202 */ /* 0x000fca0000000f00 */
[----:B------:R-:W-:-:S05]  /*20a0*/  FADD R11, R10, R11 ;  /* 0x0000000b0a0b7221 */ /* 0x000fca0000000000 */
[----:B------:R-:W-:-:S07]  /*20b0*/  MOV R15, R11 ;  /* 0x0000000b000f7202 */ /* 0x000fce0000000f00 */
[----:B------:R-:W-:Y:S05]  /*20c0*/  WARPSYNC.COLLECTIVE R6, `(.L_x_28) ;  /* 0x0000000006087348 */ /* 0x000fea0003c00000 */
[----:B------:R0:W1:Y:S02]  /*20d0*/  SHFL.DOWN P1, R13, R15, R4, R7 ;  /* 0x080000040f0d7389 */ /* 0x0000640000020007 */
[----:B01----:R-:W-:Y:S05]  /*20e0*/  ENDCOLLECTIVE ;  /* 0x000000000000791b */ /* 0x003fea0003800000 */
.L_x_28:
[----:B------:R-:W-:Y:S02]  /*20f0*/  HFMA2 R4, -RZ, RZ, 0, 5.9604644775390625e-08 ;  /* 0x00000001ff047431 */ /* 0x000fe400000001ff */
[----:B------:R-:W-:-:S04]  /*2100*/  IMAD.MOV.U32 R12, RZ, RZ, R13 ;  /* 0x000000ffff0c7224 */ /* 0x000fc800078e000d */
[----:B------:R-:W-:-:S05]  /*2110*/  FADD R12, R11, R12 ;  /* 0x0000000c0b0c7221 */ /* 0x000fca0000000000 */
[----:B------:R-:W-:-:S07]  /*2120*/  MOV R15, R12 ;  /* 0x0000000c000f7202 */ /* 0x000fce0000000f00 */
[----:B------:R-:W-:Y:S05]  /*2130*/  WARPSYNC.COLLECTIVE R6, `(.L_x_29) ;  /* 0x0000000006087348 */ /* 0x000fea0003c00000 */
[----:B------:R0:W1:Y:S02]  /*2140*/  SHFL.DOWN P1, R13, R15, R4, R7 ;  /* 0x080000040f0d7389 */ /* 0x0000640000020007 */
[----:B01----:R-:W-:Y:S05]  /*2150*/  ENDCOLLECTIVE ;  /* 0x000000000000791b */ /* 0x003fea0003800000 */
.L_x_29:
[----:B------:R-:W-:Y:S05]  /*2160*/  BRA `(.L_x_30) ;  /* 0xffffffe400fc7947 */ /* 0x000fea000383ffff */
.L_x_18:
[----:B------:R-:W-:Y:S01]  /*2170*/  HFMA2 R7, -RZ, RZ, 0, 1.847743988037109375e-06 ;  /* 0x0000001fff077431 */ /* 0x000fe200000001ff */
[----:B--2---:R-:W-:Y:S01]  /*2180*/  MOV R15, R9 ;  /* 0x00000009000f7202 */ /* 0x004fe20000000f00 */
[----:B------:R-:W-:Y:S01]  /*2190*/  IMAD.MOV.U32 R4, RZ, RZ, 0x10 ;  /* 0x00000010ff047424 */ /* 0x000fe200078e00ff */
[----:B------:R-:W-:-:S07]  /*21a0*/  MOV R6, 0xffffffff ;  /* 0xffffffff00067802 */ /* 0x000fce0000000f00 */
[----:B-1-3--:R-:W-:Y:S05]  /*21b0*/  WARPSYNC.COLLECTIVE R6, `(.L_x_31) ;  /* 0x0000000006087348 */ /* 0x00afea0003c00000 */
[----:B------:R0:W2:Y:S02]  /*21c0*/  SHFL.DOWN P1, R13, R15, R4, R7 ;  /* 0x080000040f0d7389 */ /* 0x0000a40000020007 */
[----:B0123--:R-:W-:Y:S05]  /*21d0*/  ENDCOLLECTIVE ;  /* 0x000000000000791b */ /* 0x00ffea0003800000 */
.L_x_31:
[----:B------:R-:W-:Y:S01]  /*21e0*/  HFMA2 R4, -RZ, RZ, 0, 4.76837158203125e-07 ;  /* 0x00000008ff047431 */ /* 0x000fe200000001ff */
[----:B------:R-:W-:-:S05]  /*21f0*/  MOV R8, R13 ;  /* 0x0000000d00087202 */ /* 0x000fca0000000f00 */
[----:B------:R-:W-:-:S04]  /*2200*/  FADD R8, R9, R8 ;  /* 0x0000000809087221 */ /* 0x000fc80000000000 */
[----:B------:R-:W-:-:S07]  /*2210*/  IMAD.MOV.U32 R15, RZ, RZ, R8 ;  /* 0x000000ffff0f7224 */ /* 0x000fce00078e0008 */
[----:B------:R-:W-:Y:S05]  /*2220*/  WARPSYNC.COLLECTIVE R6, `(.L_x_32) ;  /* 0x0000000006087348 */ /* 0x000fea0003c00000 */
[----:B------:R0:W1:Y:S02]  /*2230*/  SHFL.DOWN P1, R13, R15, R4, R7 ;  /* 0x080000040f0d7389 */ /* 0x0000640000020007 */
[----:B01----:R-:W-:Y:S05]  /*2240*/  ENDCOLLECTIVE ;  /* 0x000000000000791b */ /* 0x003fea0003800000 */
.L_x_32:
[----:B------:R-:W-:Y:S01]  /*2250*/  IMAD.MOV.U32 R4, RZ, RZ, 0x4 ;  /* 0x00000004ff047424 */ /* 0x000fe200078e00ff */
[----:B------:R-:W-:-:S05]  /*2260*/  MOV R5, R13 ;  /* 0x0000000d00057202 */ /* 0x000fca0000000f00 */
[----:B------:R-:W-:-:S05]  /*2270*/  FADD R5, R8, R5 ;  /* 0x0000000508057221 */ /* 0x000fca0000000000 */
[----:B------:R-:W-:-:S07]  /*2280*/  MOV R15, R5 ;  /* 0x00000005000f7202 */ /* 0x000fce0000000f00 */
[----:B------:R-:W-:Y:S05]  /*2290*/  WARPSYNC.COLLECTIVE R6, `(.L_x_33) ;  /* 0x0000000006087348 */ /* 0x000fea0003c00000 */
[----:B------:R0:W1:Y:S02]  /*22a0*/  SHFL.DOWN P1, R13, R15, R4, R7 ;  /* 0x080000040f0d7389 */ /* 0x0000640000020007 */
[----:B01----:R-:W-:Y:S05]  /*22b0*/  ENDCOLLECTIVE ;  /* 0x000000000000791b */ /* 0x003fea0003800000 */
.L_x_33:
[----:B------:R-:W-:Y:S01]  /*22c0*/  HFMA2 R4, -RZ, RZ, 0, 1.1920928955078125e-07 ;  /* 0x00000002ff047431 */ /* 0x000fe200000001ff */
[----:B------:R-:W-:-:S05]  /*22d0*/  MOV R10, R13 ;  /* 0x0000000d000a7202 */ /* 0x000fca0000000f00 */
[----:B------:R-:W-:-:S05]  /*22e0*/  FADD R10, R5, R10 ;  /* 0x0000000a050a7221 */ /* 0x000fca0000000000 */
[----:B------:R-:W-:-:S07]  /*22f0*/  MOV R15, R10 ;  /* 0x0000000a000f7202 */ /* 0x000fce0000000f00 */
[----:B------:R-:W-:Y:S05]  /*2300*/  WARPSYNC.COLLECTIVE R6, `(.L_x_34) ;  /* 0x0000000006087348 */ /* 0x000fea0003c00000 */
[----:B------:R0:W1:Y:S02]  /*2310*/  SHFL.DOWN P1, R13, R15, R4, R7 ;  /* 0x080000040f0d7389 */ /* 0x0000640000020007 */
[----:B01----:R-:W-:Y:S05]  /*2320*/  ENDCOLLECTIVE ;  /* 0x000000000000791b */ /* 0x003fea0003800000 */
.L_x_34:
[----:B------:R-:W-:Y:S02]  /*2330*/  HFMA2 R4, -RZ, RZ, 0, 5.9604644775390625e-08 ;  /* 0x00000001ff047431 */ /* 0x000fe400000001ff */
[----:B------:R-:W-:-:S04]  /*2340*/  IMAD.MOV.U32 R11, RZ, RZ, R13 ;  /* 0x000000ffff0b7224 */ /* 0x000fc800078e000d */
[----:B------:R-:W-:-:S05]  /*2350*/  FADD R11, R10, R11 ;  /* 0x0000000b0a0b7221 */ /* 0x000fca0000000000 */
[----:B------:R-:W-:-:S07]  /*2360*/  MOV R15, R11 ;  /* 0x0000000b000f7202 */ /* 0x000fce0000000f00 */
[----:B------:R-:W-:Y:S05]  /*2370*/  WARPSYNC.COLLECTIVE R6, `(.L_x_35) ;  /* 0x0000000006087348 */ /* 0x000fea0003c00000 */
[----:B------:R0:W1:Y:S02]  /*2380*/  SHFL.DOWN P1, R13, R15, R4, R7 ;  /* 0x080000040f0d7389 */ /* 0x0000640000020007 */
[----:B01----:R-:W-:Y:S05]  /*2390*/  ENDCOLLECTIVE ;  /* 0x000000000000791b */ /* 0x003fea0003800000 */
.L_x_35:
[----:B------:R-:W-:Y:S01]  /*23a0*/  MOV R12, R13 ;  /* 0x0000000d000c7202 */ /* 0x000fe20000000f00 */
[----:B------:R-:W-:Y:S06]  /*23b0*/  BRA `(.L_x_36) ;  /* 0xfffffff000307947 */ /* 0x000fec000383ffff */
        .weak           $__internal_0_$__cuda_sm3x_div_rn_noftz_f32_slowpath
        .type           $__internal_0_$__cuda_sm3x_div_rn_noftz_f32_slowpath,@function
        .size           $__internal_0_$__cuda_sm3x_div_rn_noftz_f32_slowpath,(.L_x_90 - $__internal_0_$__cuda_sm3x_div_rn_noftz_f32_slowpath)
$__internal_0_$__cuda_sm3x_div_rn_noftz_f32_slowpath:
[----:B------:R-:W-:Y:S01]  /*23c0*/  SHF.R.U32.HI R7, RZ, 0x17, R5 ;  /* 0x00000017ff077819 */ /* 0x000fe20000011605 */
[----:B------:R-:W-:Y:S01]  /*23d0*/  BSSY.RECONVERGENT B1, `(.L_x_37) ;  /* 0x0000062000017945 */ /* 0x000fe20003800200 */
[----:B------:R-:W-:Y:S02]  /*23e0*/  SHF.R.U32.HI R8, RZ, 0x17, R4 ;  /* 0x00000017ff087819 */ /* 0x000fe40000011604 */
[----:B------:R-:W-:Y:S02]  /*23f0*/  LOP3.LUT R7, R7, 0xff, RZ, 0xc0, !PT ;  /* 0x000000ff07077812 */ /* 0x000fe400078ec0ff */
[----:B------:R-:W-:-:S03]  /*2400*/  LOP3.LUT R9, R8, 0xff, RZ, 0xc0, !PT ;  /* 0x000000ff08097812 */ /* 0x000fc600078ec0ff */
[----:B------:R-:W-:Y:S01]  /*2410*/  VIADD R11, R7, 0xffffffff ;  /* 0xffffffff070b7836 */ /* 0x000fe20000000000 */
[----:B------:R-:W-:-:S04]  /*2420*/  IADD3 R10, PT, PT, R9, -0x1, RZ ;  /* 0xffffffff090a7810 */ /* 0x000fc80007ffe0ff */
[----:B------:R-:W-:-:S04]  /*2430*/  ISETP.GT.U32.AND P0, PT, R11, 0xfd, PT ;  /* 0x000000fd0b00780c */ /* 0x000fc80003f04070 */
[----:B------:R-:W-:-:S13]  /*2440*/  ISETP.GT.U32.OR P0, PT, R10, 0xfd, P0 ;  /* 0x000000fd0a00780c */ /* 0x000fda0000704470 */
[----:B------:R-:W-:Y:S01]  /*2450*/  @!P0 MOV R8, RZ ;  /* 0x000000ff00088202 */ /* 0x000fe20000000f00 */
[----:B------:R-:W-:Y:S06]  /*2460*/  @!P0 BRA `(.L_x_38) ;  /* 0x00000000005c8947 */ /* 0x000fec0003800000 */
[----:B------:R-:W-:Y:S02]  /*2470*/  FSETP.GTU.FTZ.AND P0, PT, |R4|, +INF , PT ;  /* 0x7f8000000400780b */ /* 0x000fe40003f1c200 */
[----:B------:R-:W-:-:S04]  /*2480*/  FSETP.GTU.FTZ.AND P1, PT, |R5|, +INF , PT ;  /* 0x7f8000000500780b */ /* 0x000fc80003f3c200 */
[----:B------:R-:W-:-:S13]  /*2490*/  PLOP3.LUT P0, PT, P0, P1, PT, 0xf8, 0x8f ;  /* 0x00000000008f781c */ /* 0x000fda0000703f70 */
[----:B------:R-:W-:Y:S05]  /*24a0*/  @P0 BRA `(.L_x_39) ;  /* 0x00000004004c0947 */ /* 0x000fea0003800000 */
[----:B------:R-:W-:-:S13]  /*24b0*/  LOP3.LUT P0, RZ, R5, 0x7fffffff, R4, 0xc8, !PT ;  /* 0x7fffffff05ff7812 */ /* 0x000fda000780c804 */
[----:B------:R-:W-:Y:S05]  /*24c0*/  @!P0 BRA `(.L_x_40) ;  /* 0x00000004003c8947 */ /* 0x000fea0003800000 */
[C---:B------:R-:W-:Y:S02]  /*24d0*/  FSETP.NEU.FTZ.AND P1, PT, |R4|.reuse, +INF , PT ;  /* 0x7f8000000400780b */ /* 0x040fe40003f3d200 */
[----:B------:R-:W-:Y:S02]  /*24e0*/  FSETP.NEU.FTZ.AND P2, PT, |R5|, +INF , PT ;  /* 0x7f8000000500780b */ /* 0x000fe40003f5d200 */
[----:B------:R-:W-:-:S11]  /*24f0*/  FSETP.NEU.FTZ.AND P0, PT, |R4|, +INF , PT ;  /* 0x7f8000000400780b */ /* 0x000fd60003f1d200 */
[----:B------:R-:W-:Y:S05]  /*2500*/  @!P2 BRA !P1, `(.L_x_40) ;  /* 0x00000004002ca947 */ /* 0x000fea0004800000 */
[----:B------:R-:W-:-:S04]  /*2510*/  LOP3.LUT P1, RZ, R4, 0x7fffffff, RZ, 0xc0, !PT ;  /* 0x7fffffff04ff7812 */ /* 0x000fc8000782c0ff */
[----:B------:R-:W-:-:S13]  /*2520*/  PLOP3.LUT P1, PT, P2, P1, PT, 0x2f, 0xf2 ;  /* 0x0000000000f2781c */ /* 0x000fda0001722577 */
[----:B------:R-:W-:Y:S05]  /*2530*/  @P1 BRA `(.L_x_41) ;  /* 0x0000000400181947 */ /* 0x000fea0003800000 */
[----:B------:R-:W-:-:S04]  /*2540*/  LOP3.LUT P1, RZ, R5, 0x7fffffff, RZ, 0xc0, !PT ;  /* 0x7fffffff05ff7812 */ /* 0x000fc8000782c0ff */
[----:B------:R-:W-:-:S13]  /*2550*/  PLOP3.LUT P0, PT, P0, P1, PT, 0x2f, 0xf2 ;  /* 0x0000000000f2781c */ /* 0x000fda0000702577 */
[----:B------:R-:W-:Y:S05]  /*2560*/  @P0 BRA `(.L_x_42) ;  /* 0x0000000400000947 */ /* 0x000fea0003800000 */
[----:B------:R-:W-:Y:S02]  /*2570*/  ISETP.GE.AND P0, PT, R10, RZ, PT ;  /* 0x000000ff0a00720c */ /* 0x000fe40003f06270 */
[----:B------:R-:W-:-:S11]  /*2580*/  ISETP.GE.AND P1, PT, R11, RZ, PT ;  /* 0x000000ff0b00720c */ /* 0x000fd60003f26270 */
[----:B------:R-:W-:Y:S01]  /*2590*/  @P0 MOV R8, RZ ;  /* 0x000000ff00080202 */ /* 0x000fe20000000f00 */
[----:B------:R-:W-:Y:S02]  /*25a0*/  @!P0 IMAD.MOV.U32 R8, RZ, RZ, -0x40 ;  /* 0xffffffc0ff088424 */ /* 0x000fe400078e00ff */
[----:B------:R-:W-:Y:S01]  /*25b0*/  @!P0 FFMA R4, R4, 1.84467440737095516160e+19, RZ ;  /* 0x5f80000004048823 */ /* 0x000fe200000000ff */
[----:B------:R-:W-:Y:S02]  /*25c0*/  @!P1 FFMA R5, R5, 1.84467440737095516160e+19, RZ ;  /* 0x5f80000005059823 */ /* 0x000fe400000000ff */
[----:B------:R-:W-:-:S07]  /*25d0*/  @!P1 IADD3 R8, PT, PT, R8, 0x40, RZ ;  /* 0x0000004008089810 */ /* 0x000fce0007ffe0ff */
.L_x_38:
[----:B------:R-:W-:Y:S01]  /*25e0*/  LEA R10, R7, 0xc0800000, 0x17 ;  /* 0xc0800000070a7811 */ /* 0x000fe200078eb8ff */
[----:B------:R-:W-:Y:S01]  /*25f0*/  BSSY.RECONVERGENT B2, `(.L_x_43) ;  /* 0x0000036000027945 */ /* 0x000fe20003800200 */
[----:B------:R-:W-:Y:S02]  /*2600*/  IADD3 R9, PT, PT, R9, -0x7f, RZ ;  /* 0xffffff8109097810 */ /* 0x000fe40007ffe0ff */
[----:B------:R-:W-:-:S03]  /*2610*/  IADD3 R11, PT, PT, -R10, R5, RZ ;  /* 0x000000050a0b7210 */ /* 0x000fc60007ffe1ff */
[----:B------:R-:W-:Y:S01]  /*2620*/  IMAD R4, R9, -0x800000, R4 ;  /* 0xff80000009047824 */ /* 0x000fe200078e0204 */
[----:B------:R-:W0:Y:S01]  /*2630*/  MUFU.RCP R5, R11 ;  /* 0x0000000b00057308 */ /* 0x000e220000001000 */
[----:B------:R-:W-:Y:S01]  /*2640*/  FADD.FTZ R13, -R11, -RZ ;  /* 0x800000ff0b0d7221 */ /* 0x000fe20000010100 */
[----:B------:R-:W-:-:S05]  /*2650*/  IADD3 R9, PT, PT, R9, 0x7f, -R7 ;  /* 0x0000007f09097810 */ /* 0x000fca0007ffe807 */
[----:B------:R-:W-:Y:S02]  /*2660*/  IMAD.IADD R9, R9, 0x1, R8 ;  /* 0x0000000109097824 */ /* 0x000fe400078e0208 */
[----:B0-----:R-:W-:-:S04]  /*2670*/  FFMA R10, R5, R13, 1 ;  /* 0x3f800000050a7423 */ /* 0x001fc8000000000d */
[----:B------:R-:W-:-:S04]  /*2680*/  FFMA R5, R5, R10, R5 ;  /* 0x0000000a05057223 */ /* 0x000fc80000000005 */
[----:B------:R-:W-:-:S04]  /*2690*/  FFMA R10, R4, R5, RZ ;  /* 0x00000005040a7223 */ /* 0x000fc800000000ff */
[----:B------:R-:W-:-:S04]  /*26a0*/  FFMA R12, R13, R10, R4 ;  /* 0x0000000a0d0c7223 */ /* 0x000fc80000000004 */
[----:B------:R-:W-:-:S04]  /*26b0*/  FFMA R10, R5, R12, R10 ;  /* 0x0000000c050a7223 */ /* 0x000fc8000000000a */
[----:B------:R-:W-:-:S04]  /*26c0*/  FFMA R13, R13, R10, R4 ;  /* 0x0000000a0d0d7223 */ /* 0x000fc80000000004 */
[----:B------:R-:W-:-:S05]  /*26d0*/  FFMA R4, R5, R13, R10 ;  /* 0x0000000d05047223 */ /* 0x000fca000000000a */
[----:B------:R-:W-:-:S04]  /*26e0*/  SHF.R.U32.HI R7, RZ, 0x17, R4 ;  /* 0x00000017ff077819 */ /* 0x000fc80000011604 */
[----:B------:R-:W-:-:S04]  /*26f0*/  LOP3.LUT R7, R7, 0xff, RZ, 0xc0, !PT ;  /* 0x000000ff07077812 */ /* 0x000fc800078ec0ff */
[----:B------:R-:W-:-:S04]  /*2700*/  IADD3 R11, PT, PT, R7, R9, RZ ;  /* 0x00000009070b7210 */ /* 0x000fc80007ffe0ff */
[----:B------:R-:W-:-:S04]  /*2710*/  IADD3 R7, PT, PT, R11, -0x1, RZ ;  /* 0xffffffff0b077810 */ /* 0x000fc80007ffe0ff */
[----:B------:R-:W-:-:S13]  /*2720*/  ISETP.GE.U32.AND P0, PT, R7, 0xfe, PT ;  /* 0x000000fe0700780c */ /* 0x000fda0003f06070 */
[----:B------:R-:W-:Y:S05]  /*2730*/  @!P0 BRA `(.L_x_44) ;  /* 0x0000000000808947 */ /* 0x000fea0003800000 */
[----:B------:R-:W-:-:S13]  /*2740*/  ISETP.GT.AND P0, PT, R11, 0xfe, PT ;  /* 0x000000fe0b00780c */ /* 0x000fda0003f04270 */
[----:B------:R-:W-:Y:S05]  /*2750*/  @P0 BRA `(.L_x_45) ;  /* 0x00000000006c0947 */ /* 0x000fea0003800000 */
[----:B------:R-:W-:-:S13]  /*2760*/  ISETP.GE.AND P0, PT, R11, 0x1, PT ;  /* 0x000000010b00780c */ /* 0x000fda0003f06270 */
[----:B------:R-:W-:Y:S05]  /*2770*/  @P0 BRA `(.L_x_46) ;  /* 0x0000000000740947 */ /* 0x000fea0003800000 */
[----:B------:R-:W-:Y:S02]  /*2780*/  ISETP.GE.AND P0, PT, R11, -0x18, PT ;  /* 0xffffffe80b00780c */ /* 0x000fe40003f06270 */
[----:B------:R-:W-:-:S11]  /*2790*/  LOP3.LUT R4, R4, 0x80000000, RZ, 0xc0, !PT ;  /* 0x8000000004047812 */ /* 0x000fd600078ec0ff */
[----:B------:R-:W-:Y:S05]  /*27a0*/  @!P0 BRA `(.L_x_46) ;  /* 0x0000000000688947 */ /* 0x000fea0003800000 */
[-CC-:B------:R-:W-:Y:S01]  /*27b0*/  FFMA.RZ R7, R5, R13.reuse, R10.reuse ;  /* 0x0000000d05077223 */ /* 0x180fe2000000c00a */
[----:B------:R-:W-:Y:S01]  /*27c0*/  IMAD.MOV R9, RZ, RZ, -R11 ;  /* 0x000000ffff097224 */ /* 0x000fe200078e0a0b */
[C---:B------:R-:W-:Y:S02]  /*27d0*/  ISETP.NE.AND P2, PT, R11.reuse, RZ, PT ;  /* 0x000000ff0b00720c */ /* 0x040fe40003f45270 */
[----:B------:R-:W-:Y:S02]  /*27e0*/  ISETP.NE.AND P1, PT, R11, RZ, PT ;  /* 0x000000ff0b00720c */ /* 0x000fe40003f25270 */
[----:B------:R-:W-:Y:S01]  /*27f0*/  LOP3.LUT R8, R7, 0x7fffff, RZ, 0xc0, !PT ;  /* 0x007fffff07087812 */ /* 0x000fe200078ec0ff */
[CCC-:B------:R-:W-:Y:S01]  /*2800*/  FFMA.RP R7, R5.reuse, R13.reuse, R10.reuse ;  /* 0x0000000d05077223 */ /* 0x1c0fe2000000800a */
[----:B------:R-:W-:Y:S01]  /*2810*/  FFMA.RM R10, R5, R13, R10 ;  /* 0x0000000d050a7223 */ /* 0x000fe2000000400a */
[----:B------:R-:W-:Y:S02]  /*2820*/  IADD3 R5, PT, PT, R11, 0x20, RZ ;  /* 0x000000200b057810 */ /* 0x000fe40007ffe0ff */
[----:B------:R-:W-:-:S02]  /*2830*/  LOP3.LUT R8, R8, 0x800000, RZ, 0xfc, !PT ;  /* 0x0080000008087812 */ /* 0x000fc400078efcff */
[----:B------:R-:W-:Y:S02]  /*2840*/  FSETP.NEU.FTZ.AND P0, PT, R7, R10, PT ;  /* 0x0000000a0700720b */ /* 0x000fe40003f1d000 */
[----:B------:R-:W-:Y:S02]  /*2850*/  SHF.L.U32 R5, R8, R5, RZ ;  /* 0x0000000508057219 */ /* 0x000fe400000006ff */
[----:B------:R-:W-:Y:S02]  /*2860*/  SEL R7, R9, RZ, P2 ;  /* 0x000000ff09077207 */ /* 0x000fe40001000000 */
[----:B------:R-:W-:Y:S02]  /*2870*/  ISETP.NE.AND P1, PT, R5, RZ, P1 ;  /* 0x000000ff0500720c */ /* 0x000fe40000f25270 */
[----:B------:R-:W-:Y:S02]  /*2880*/  SHF.R.U32.HI R7, RZ, R7, R8 ;  /* 0x00000007ff077219 */ /* 0x000fe40000011608 */
[----:B------:R-:W-:-:S02]  /*2890*/  PLOP3.LUT P0, PT, P0, P1, PT, 0xf8, 0x8f ;  /* 0x00000000008f781c */ /* 0x000fc40000703f70 */
[----:B------:R-:W-:Y:S02]  /*28a0*/  SHF.R.U32.HI R8, RZ, 0x1, R7 ;  /* 0x00000001ff087819 */ /* 0x000fe40000011607 */
[----:B------:R-:W-:-:S04]  /*28b0*/  SEL R5, RZ, 0x1, !P0 ;  /* 0x00000001ff057807 */ /* 0x000fc80004000000 */
[----:B------:R-:W-:-:S04]  /*28c0*/  LOP3.LUT R10, R5, 0x1, R8, 0xf8, !PT ;  /* 0x00000001050a7812 */ /* 0x000fc800078ef808 */
[----:B------:R-:W-:-:S04]  /*28d0*/  LOP3.LUT R7, R10, R7, RZ, 0xc0, !PT ;  /* 0x000000070a077212 */ /* 0x000fc800078ec0ff */
[----:B------:R-:W-:-:S04]  /*28e0*/  IADD3 R7, PT, PT, R8, R7, RZ ;  /* 0x0000000708077210 */ /* 0x000fc80007ffe0ff */
[----:B------:R-:W-:Y:S01]  /*28f0*/  LOP3.LUT R4, R7, R4, RZ, 0xfc, !PT ;  /* 0x0000000407047212 */ /* 0x000fe200078efcff */
[----:B------:R-:W-:Y:S06]  /*2900*/  BRA `(.L_x_46) ;  /* 0x0000000000107947 */ /* 0x000fec0003800000 */
.L_x_45:
[----:B------:R-:W-:-:S04]  /*2910*/  LOP3.LUT R4, R4, 0x80000000, RZ, 0xc0, !PT ;  /* 0x8000000004047812 */ /* 0x000fc800078ec0ff */
[----:B------:R-:W-:Y:S01]  /*2920*/  LOP3.LUT R4, R4, 0x7f800000, RZ, 0xfc, !PT ;  /* 0x7f80000004047812 */ /* 0x000fe200078efcff */
[----:B------:R-:W-:Y:S06]  /*2930*/  BRA `(.L_x_46) ;  /* 0x0000000000047947 */ /* 0x000fec0003800000 */
.L_x_44:
[----:B------:R-:W-:-:S07]  /*2940*/  LEA R4, R9, R4, 0x17 ;  /* 0x0000000409047211 */ /* 0x000fce00078eb8ff */
.L_x_46:
[----:B------:R-:W-:Y:S05]  /*2950*/  BSYNC.RECONVERGENT B2 ;  /* 0x0000000000027941 */ /* 0x000fea0003800200 */
.L_x_43:
[----:B------:R-:W-:Y:S05]  /*2960*/  BRA `(.L_x_47) ;  /* 0x0000000000207947 */ /* 0x000fea0003800000 */
.L_x_42:
[----:B------:R-:W-:-:S04]  /*2970*/  LOP3.LUT R4, R5, 0x80000000, R4, 0x48, !PT ;  /* 0x8000000005047812 */ /* 0x000fc800078e4804 */
[----:B------:R-:W-:Y:S01]  /*2980*/  LOP3.LUT R4, R4, 0x7f800000, RZ, 0xfc, !PT ;  /* 0x7f80000004047812 */ /* 0x000fe200078efcff */
[----:B------:R-:W-:Y:S06]  /*2990*/  BRA `(.L_x_47) ;  /* 0x0000000000147947 */ /* 0x000fec0003800000 */
.L_x_41:
[----:B------:R-:W-:Y:S01]  /*29a0*/  LOP3.LUT R4, R5, 0x80000000, R4, 0x48, !PT ;  /* 0x8000000005047812 */ /* 0x000fe200078e4804 */
[----:B------:R-:W-:Y:S06]  /*29b0*/  BRA `(.L_x_47) ;  /* 0x00000000000c7947 */ /* 0x000fec0003800000 */
.L_x_40:
[----:B------:R-:W0:Y:S01]  /*29c0*/  MUFU.RSQ R4, -QNAN ;  /* 0xffc0000000047908 */ /* 0x000e220000001400 */
[----:B------:R-:W-:Y:S05]  /*29d0*/  BRA `(.L_x_47) ;  /* 0x0000000000047947 */ /* 0x000fea0003800000 */
.L_x_39:
[----:B------:R-:W-:-:S07]  /*29e0*/  FADD.FTZ R4, R4, R5 ;  /* 0x0000000504047221 */ /* 0x000fce0000010000 */
.L_x_47:
[----:B------:R-:W-:Y:S05]  /*29f0*/  BSYNC.RECONVERGENT B1 ;  /* 0x0000000000017941 */ /* 0x000fea0003800200 */
.L_x_37:
[----:B------:R-:W-:-:S04]  /*2a00*/  HFMA2 R7, -RZ, RZ, 0, 0 ;  /* 0x00000000ff077431 */ /* 0x000fc800000001ff */
[----:B0-----:R-:W-:Y:S05]  /*2a10*/  RET.REL.NODEC R6 `(_Z26layerNormForwardVec4KernelPK6float4PKfS3_PS_if) ;  /* 0xffffffd406787950 */ /* 0x001fea0003c3ffff */
.L_x_48:
[----:B------:R-:W-:-:S00]  /*2a20*/  BRA `(.L_x_48) ;  /* 0xfffffffc00fc7947 */ /* 0x000fc0000383ffff */
[----:B------:R-:W-:-:S00]  /*2a30*/  NOP ;  /* 0x0000000000007918 */ /* 0x000fc00000000000 */
        /* <DEDUP_REMOVED lines=12> */
.L_x_90:


//--------------------- .text._Z22layerNormForwardKernelPKfS0_S0_PfS1_S1_if --------------------------
	.section	.text._Z22layerNormForwardKernelPKfS0_S0_PfS1_S1_if,"ax",@progbits
	.align	128
        .global         _Z22layerNormForwardKernelPKfS0_S0_PfS1_S1_if
        .type           _Z22layerNormForwardKernelPKfS0_S0_PfS1_S1_if,@function
        .size           _Z22layerNormForwardKernelPKfS0_S0_PfS1_S1_if,(.L_x_91 - _Z22layerNormForwardKernelPKfS0_S0_PfS1_S1_if)
        .other          _Z22layerNormForwardKernelPKfS0_S0_PfS1_S1_if,@"STO_CUDA_ENTRY STV_DEFAULT"
_Z22layerNormForwardKernelPKfS0_S0_PfS1_S1_if:
.text._Z22layerNormForwardKernelPKfS0_S0_PfS1_S1_if:
[----:B------:R-:W-:Y:S01]  /*0000*/  LDC R1, c[0x0][0x37c] ;  /* 0x0000df00ff017b82 */ /* 0x000fe20000000800 */
[----:B------:R-:W0:Y:S01]  /*0010*/  S2R R7, SR_TID.X ;  /* 0x0000000000077919 */ /* 0x000e220000002100 */
[----:B------:R-:W0:Y:S06]  /*0020*/  LDCU UR5, c[0x0][0x3b0] ;  /* 0x00007600ff0577ac */ /* 0x000e2c0008000800 */
[----:B------:R-:W1:Y:S01]  /*0030*/  LDC.64 R4, c[0x0][0x380] ;  /* 0x0000e000ff047b82 */ /* 0x000e620000000a00 */
[----:B------:R-:W-:Y:S01]  /*0040*/  BSSY.RECONVERGENT B0, `(.L_x_49) ;  /* 0x0000011000007945 */ /* 0x000fe20003800200 */
[----:B------:R-:W2:Y:S01]  /*0050*/  S2R R8, SR_CTAID.X ;  /* 0x0000000000087919 */ /* 0x000ea20000002500 */
[----:B------:R-:W3:Y:S01]  /*0060*/  LDCU.64 UR6, c[0x0][0x358] ;  /* 0x00006b00ff0677ac */ /* 0x000ee20008000a00 */
[----:B------:R-:W-:Y:S01]  /*0070*/  IMAD.MOV.U32 R0, RZ, RZ, RZ ;  /* 0x000000ffff007224 */ /* 0x000fe200078e00ff */
[----:B0-----:R-:W-:Y:S01]  /*0080*/  ISETP.GE.AND P0, PT, R7, UR5, PT ;  /* 0x0000000507007c0c */ /* 0x001fe2000bf06270 */
[----:B--2---:R-:W-:-:S04]  /*0090*/  IMAD R2, R8, UR5, RZ ;  /* 0x0000000508027c24 */ /* 0x004fc8000f8e02ff */
[----:B-1----:R-:W-:-:S08]  /*00a0*/  IMAD.WIDE R4, R2, 0x4, R4 ;  /* 0x0000000402047825 */ /* 0x002fd000078e0204 */
[----:B---3--:R-:W-:Y:S05]  /*00b0*/  @P0 BRA `(.L_x_50) ;  /* 0x0000000000240947 */ /* 0x008fea0003800000 */
[----:B------:R-:W0:Y:S01]  /*00c0*/  LDC R6, c[0x0][0x360] ;  /* 0x0000d800ff067b82 */ /* 0x000e220000000800 */
[----:B------:R-:W-:Y:S01]  /*00d0*/  IMAD.MOV.U32 R0, RZ, RZ, RZ ;  /* 0x000000ffff007224 */ /* 0x000fe200078e00ff */
[----:B------:R-:W-:-:S07]  /*00e0*/  MOV R3, R7 ;  /* 0x0000000700037202 */ /* 0x000fce0000000f00 */
.L_x_51:
[----:B------:R-:W-:-:S06]  /*00f0*/  IMAD.WIDE R10, R3, 0x4, R4 ;  /* 0x00000004030a7825 */ /* 0x000fcc00078e0204 */
[----:B------:R-:W2:Y:S01]  /*0100*/  LDG.E.CONSTANT R11, desc[UR6][R10.64] ;  /* 0x000000060a0b7981 */ /* 0x000ea2000c1e9900 */
[----:B0-----:R-:W-:-:S05]  /*0110*/  IMAD.IADD R3, R6, 0x1, R3 ;  /* 0x0000000106037824 */ /* 0x001fca00078e0203 */
[----:B------:R-:W-:Y:S01]  /*0120*/  ISETP.GE.AND P0, PT, R3, UR5, PT ;  /* 0x0000000503007c0c */ /* 0x000fe2000bf06270 */
[----:B--2---:R-:W-:-:S12]  /*0130*/  FADD R0, R11, R0 ;  /* 0x000000000b007221 */ /* 0x004fd80000000000 */
[----:B------:R-:W-:Y:S05]  /*0140*/  @!P0 BRA `(.L_x_51) ;  /* 0xfffffffc00e88947 */ /* 0x000fea000383ffff */
.L_x_50:
[----:B------:R-:W-:Y:S05]  /*0150*/  BSYNC.RECONVERGENT B0 ;  /* 0x0000000000007941 */ /* 0x000fea0003800200 */
.L_x_49:
[----:B------:R-:W0:Y:S01]  /*0160*/  SHFL.DOWN PT, R3, R0, 0x10, 0x1f ;  /* 0x0a001f0000037f89 */ /* 0x000e2200000e0000 */
[----:B------:R-:W1:Y:S01]  /*0170*/  S2UR UR10, SR_CgaCtaId ;  /* 0x00000000000a79c3 */ /* 0x000e620000008800 */
[----:B------:R-:W-:Y:S01]  /*0180*/  UMOV UR9, 0x400 ;  /* 0x0000040000097882 */ /* 0x000fe20000000000 */
[----:B------:R-:W2:Y:S02]  /*0190*/  LDCU UR8, c[0x0][0x360] ;  /* 0x00006c00ff0877ac */ /* 0x000ea40008000800 */
[----:B--2---:R-:W-:Y:S01]  /*01a0*/  USHF.R.U32.HI UR4, URZ, 0x5, UR8 ;  /* 0x00000005ff047899 */ /* 0x004fe20008011608 */
[----:B0-----:R-:W-:Y:S01]  /*01b0*/  FADD R3, R3, R0 ;  /* 0x0000000003037221 */ /* 0x001fe20000000000 */
[----:B------:R-:W-:-:S04]  /*01c0*/  SHF.R.U32.HI R0, RZ, 0x3, R7 ;  /* 0x00000003ff007819 */ /* 0x000fc80000011607 */
[----:B------:R-:W-:Y:S01]  /*01d0*/  ISETP.GE.U32.AND P1, PT, R7, UR4, PT ;  /* 0x0000000407007c0c */ /* 0x000fe2000bf26070 */
[----:B------:R-:W0:Y:S01]  /*01e0*/  SHFL.DOWN PT, R6, R3, 0x8, 0x1f ;  /* 0x09001f0003067f89 */ /* 0x000e2200000e0000 */
[----:B------:R-:W-:Y:S01]  /*01f0*/  LOP3.LUT R0, R0, 0x7c, RZ, 0xc0, !PT ;  /* 0x0000007c00007812 */ /* 0x000fe200078ec0ff */
[----:B0-----:R-:W-:Y:S01]  /*0200*/  FADD R6, R3, R6 ;  /* 0x0000000603067221 */ /* 0x001fe20000000000 */
[----:B------:R-:W-:-:S04]  /*0210*/  IMAD.U32 R3, RZ, RZ, UR9 ;  /* 0x00000009ff037e24 */ /* 0x000fc8000f8e00ff */
[----:B------:R-:W0:Y:S01]  /*0220*/  SHFL.DOWN PT, R9, R6, 0x4, 0x1f ;  /* 0x08801f0006097f89 */ /* 0x000e2200000e0000 */
[----:B------:R-:W-:Y:S02]  /*0230*/  VIADD R13, R3, 0x8 ;  /* 0x00000008030d7836 */ /* 0x000fe40000000000 */
[----:B0-----:R-:W-:Y:S01]  /*0240*/  FADD R10, R6, R9 ;  /* 0x00000009060a7221 */ /* 0x001fe20000000000 */
[----:B-1----:R-:W-:-:S04]  /*0250*/  MOV R6, UR10 ;  /* 0x0000000a00067c02 */ /* 0x002fc80008000f00 */
[----:B------:R-:W0:Y:S01]  /*0260*/  SHFL.DOWN PT, R9, R10, 0x2, 0x1f ;  /* 0x08401f000a097f89 */ /* 0x000e2200000e0000 */
[----:B------:R-:W-:Y:S01]  /*0270*/  LEA R13, R6, R13, 0x18 ;  /* 0x0000000d060d7211 */ /* 0x000fe200078ec0ff */
[----:B0-----:R-:W-:Y:S01]  /*0280*/  FADD R11, R10, R9 ;  /* 0x000000090a0b7221 */ /* 0x001fe20000000000 */
[----:B------:R-:W-:-:S03]  /*0290*/  LOP3.LUT P0, R9, R7, 0x1f, RZ, 0xc0, !PT ;  /* 0x0000001f07097812 */ /* 0x000fc6000780c0ff */
[--C-:B------:R-:W-:Y:S02]  /*02a0*/  IMAD.IADD R10, R0, 0x1, R13.reuse ;  /* 0x00000001000a7824 */ /* 0x100fe400078e020d */
[----:B------:R-:W-:Y:S01]  /*02b0*/  HFMA2 R0, -RZ, RZ, 0, 0 ;  /* 0x00000000ff007431 */ /* 0x000fe200000001ff */
[----:B------:R-:W0:Y:S02]  /*02c0*/  SHFL.DOWN PT, R12, R11, 0x1, 0x1f ;  /* 0x08201f000b0c7f89 */ /* 0x000e2400000e0000 */
[----:B0-----:R-:W-:Y:S01]  /*02d0*/  FADD R15, R11, R12 ;  /* 0x0000000c0b0f7221 */ /* 0x001fe20000000000 */
[----:B------:R-:W-:-:S04]  /*02e0*/  IMAD R11, R9, 0x4, R13 ;  /* 0x00000004090b7824 */ /* 0x000fc800078e020d */
        /* <DEDUP_REMOVED lines=17> */
.L_x_71:
[----:B------:R-:W-:Y:S01]  /*0400*/  ISETP.NE.AND P1, PT, R7, RZ, PT ;  /* 0x000000ff0700720c */ /* 0x000fe20003f25270 */
[----:B-1----:R-:W-:-:S12]  /*0410*/  FADD R0, R14, R17 ;  /* 0x000000110e007221 */ /* 0x002fd80000000000 */
[----:B------:R-:W-:Y:S05]  /*0420*/  @P1 BRA `(.L_x_52) ;  /* 0x0000000000541947 */ /* 0x000fea0003800000 */
[----:B------:R-:W-:Y:S01]  /*0430*/  I2FP.F32.S32 R3, UR5 ;  /* 0x0000000500037c45 */ /* 0x000fe20008201400 */
        /* <DEDUP_REMOVED lines=10> */
[----:B0-----:R-:W-:Y:S05]  /*04e0*/  CALL.REL.NOINC `($__internal_1_$__cuda_sm3x_div_rn_noftz_f32_slowpath) ;  /* 0x0000000c00207944 */ /* 0x001fea0003c00000 */
[----:B------:R-:W-:-:S07]  /*04f0*/  IMAD.MOV.U32 R12, RZ, RZ, R0 ;  /* 0x000000ffff0c7224 */ /* 0x000fce00078e0000 */
.L_x_55:
[----:B------:R-:W-:Y:S05]  /*0500*/  BSYNC.RECONVERGENT B0 ;  /* 0x0000000000007941 */ /* 0x000fea0003800200 */
.L_x_54:
[----:B------:R-:W1:Y:S01]  /*0510*/  S2UR UR10, SR_CgaCtaId ;  /* 0x00000000000a79c3 */ /* 0x000e620000008800 */
[----:B------:R-:W-:Y:S01]  /*0520*/  UMOV UR9, 0x400 ;  /* 0x0000040000097882 */ /* 0x000fe20000000000 */
[----:B------:R-:W-:Y:S02]  /*0530*/  PLOP3.LUT P0, PT, PT, PT, PT, 0x80, 0x8 ;  /* 0x000000000008781c */ /* 0x000fe40003f0f070 */
[----:B------:R-:W-:Y:S01]  /*0540*/  MOV R3, UR9 ;  /* 0x0000000900037c02 */ /* 0x000fe20008000f00 */
[----:B-1----:R-:W-:-:S05]  /*0550*/  IMAD.U32 R6, RZ, RZ, UR10 ;  /* 0x0000000aff067e24 */ /* 0x002fca000f8e00ff */
[----:B------:R-:W-:-:S05]  /*0560*/  LEA R13, R6, R3, 0x18 ;  /* 0x00000003060d7211 */ /* 0x000fca00078ec0ff */
[----:B------:R2:W-:Y:S02]  /*0570*/  STS [R13], R12 ;  /* 0x0000000c0d007388 */ /* 0x0005e40000000800 */
.L_x_52:
[----:B------:R-:W-:Y:S05]  /*0580*/  WARPSYNC.ALL ;  /* 0x0000000000007948 */ /* 0x000fea0003800000 */
[----:B------:R-:W-:Y:S01]  /*0590*/  BAR.SYNC.DEFER_BLOCKING 0x0 ;  /* 0x0000000000007b1d */ /* 0x000fe20000010000 */
[----:B------:R-:W-:Y:S01]  /*05a0*/  LEA R3, R6, R3, 0x18 ;  /* 0x0000000306037211 */ /* 0x000fe200078ec0ff */
[----:B0-----:R-:W-:-:S06]  /*05b0*/  IMAD.MOV.U32 R14, RZ, RZ, RZ ;  /* 0x000000ffff0e7224 */ /* 0x001fcc00078e00ff */
[----:B-1----:R-:W0:Y:S01]  /*05c0*/  LDC R0, c[0x0][0x3b0] ;  /* 0x0000ec00ff007b82 */ /* 0x002e220000000800 */
[----:B------:R-:W-:Y:S01]  /*05d0*/  BSSY.RECONVERGENT B0, `(.L_x_56) ;  /* 0x000000d000007945 */ /* 0x000fe20003800200 */
[----:B------:R1:W3:Y:S01]  /*05e0*/  LDS R6, [R3] ;  /* 0x0000000003067984 */ /* 0x0002e20000000800 */
[----:B0-----:R-:W-:-:S13]  /*05f0*/  ISETP.GE.AND P1, PT, R7, R0, PT ;  /* 0x000000000700720c */ /* 0x001fda0003f26270 */
[----:B-1-3--:R-:W-:Y:S05]  /*0600*/  @P1 BRA `(.L_x_57) ;  /* 0x0000000000241947 */ /* 0x00afea0003800000 */
[----:B------:R-:W-:Y:S02]  /*0610*/  HFMA2 R14, -RZ, RZ, 0, 0 ;  /* 0x00000000ff0e7431 */ /* 0x000fe400000001ff */
[----:B------:R-:W-:-:S07]  /*0620*/  IMAD.MOV.U32 R15, RZ, RZ, R7 ;  /* 0x000000ffff0f7224 */ /* 0x000fce00078e0007 */
.L_x_58:
[----:B--2---:R-:W-:-:S06]  /*0630*/  IMAD.WIDE R12, R15, 0x4, R4 ;  /* 0x000000040f0c7825 */ /* 0x004fcc00078e0204 */
[----:B------:R-:W2:Y:S01]  /*0640*/  LDG.E.CONSTANT R13, desc[UR6][R12.64] ;  /* 0x000000060c0d7981 */ /* 0x000ea2000c1e9900 */
[----:B------:R-:W-:-:S04]  /*0650*/  IADD3 R15, PT, PT, R15, UR8, RZ ;  /* 0x000000080f0f7c10 */ /* 0x000fc8000fffe0ff */
[----:B------:R-:W-:Y:S01]  /*0660*/  ISETP.GE.AND P1, PT, R15, R0, PT ;  /* 0x000000000f00720c */ /* 0x000fe20003f26270 */
[----:B--2---:R-:W-:-:S04]  /*0670*/  FADD R17, -R6, R13 ;  /* 0x0000000d06117221 */ /* 0x004fc80000000100 */
[----:B------:R-:W-:-:S08]  /*0680*/  FFMA R14, R17, R17, R14 ;  /* 0x00000011110e7223 */ /* 0x000fd0000000000e */
[----:B------:R-:W-:Y:S05]  /*0690*/  @!P1 BRA `(.L_x_58) ;  /* 0xfffffffc00e49947 */ /* 0x000fea000383ffff */
.L_x_57:
[----:B------:R-:W-:Y:S05]  /*06a0*/  BSYNC.RECONVERGENT B0 ;  /* 0x0000000000007941 */ /* 0x000fea0003800200 */
.L_x_56:
[----:B--2---:R-:W0:Y:S01]  /*06b0*/  SHFL.DOWN PT, R13, R14, 0x10, 0x1f ;  /* 0x0a001f000e0d7f89 */ /* 0x004e2200000e0000 */
[----:B------:R-:W-:Y:S01]  /*06c0*/  ISETP.NE.AND P1, PT, R9, RZ, PT ;  /* 0x000000ff0900720c */ /* 0x000fe20003f25270 */
[----:B------:R-:W-:Y:S01]  /*06d0*/  IMAD.MOV.U32 R9, RZ, RZ, RZ ;  /* 0x000000ffff097224 */ /* 0x000fe200078e00ff */
[----:B------:R-:W-:Y:S01]  /*06e0*/  ISETP.GE.U32.AND P2, PT, R7, UR4, PT ;  /* 0x0000000407007c0c */ /* 0x000fe2000bf46070 */
[----:B------:R-:W-:Y:S01]  /*06f0*/  BSSY B0, `(.L_x_59) ;  /* 0x000001b000007945 */ /* 0x000fe20003800000 */
[----:B0-----:R-:W-:-:S05]  /*0700*/  FADD R13, R13, R14 ;  /* 0x0000000e0d0d7221 */ /* 0x001fca0000000000 */
[----:B------:R-:W0:Y:S02]  /*0710*/  SHFL.DOWN PT, R12, R13, 0x8, 0x1f ;  /* 0x09001f000d0c7f89 */ /* 0x000e2400000e0000 */
[----:B0-----:R-:W-:-:S05]  /*0720*/  FADD R12, R13, R12 ;  /* 0x0000000c0d0c7221 */ /* 0x001fca0000000000 */
[----:B------:R-:W0:Y:S02]  /*0730*/  SHFL.DOWN PT, R15, R12, 0x4, 0x1f ;  /* 0x08801f000c0f7f89 */ /* 0x000e2400000e0000 */
[----:B0-----:R-:W-:-:S05]  /*0740*/  FADD R15, R12, R15 ;  /* 0x0000000f0c0f7221 */ /* 0x001fca0000000000 */
[----:B------:R-:W0:Y:S02]  /*0750*/  SHFL.DOWN PT, R16, R15, 0x2, 0x1f ;  /* 0x08401f000f107f89 */ /* 0x000e2400000e0000 */
[----:B0-----:R-:W-:-:S05]  /*0760*/  FADD R16, R15, R16 ;  /* 0x000000100f107221 */ /* 0x001fca0000000000 */
[----:B------:R-:W0:Y:S02]  /*0770*/  SHFL.DOWN PT, R17, R16, 0x1, 0x1f ;  /* 0x08201f0010117f89 */ /* 0x000e2400000e0000 */
[----:B0-----:R-:W-:-:S05]  /*0780*/  FADD R17, R16, R17 ;  /* 0x0000001110117221 */ /* 0x001fca0000000000 */
[----:B------:R0:W-:Y:S01]  /*0790*/  @!P1 STS [R10], R17 ;  /* 0x000000110a009388 */ /* 0x0001e20000000800 */
[----:B------:R-:W-:Y:S01]  /*07a0*/  BAR.SYNC.DEFER_BLOCKING 0x0 ;  /* 0x0000000000007b1d */ /* 0x000fe20000010000 */
[----:B------:R-:W-:-:S05]  /*07b0*/  ISETP.GT.U32.AND P1, PT, R7, 0x1f, PT ;  /* 0x0000001f0700780c */ /* 0x000fca0003f24070 */
[----:B------:R0:W1:Y:S08]  /*07c0*/  @!P2 LDS R9, [R11] ;  /* 0x000000000b09a984 */ /* 0x0000700000000800 */
        /* <DEDUP_REMOVED lines=12> */
.L_x_77:
[----:B-1----:R-:W-:-:S07]  /*0890*/  FADD R9, R13, R14 ;  /* 0x0000000e0d097221 */ /* 0x002fce0000000000 */
.L_x_60:
[----:B------:R-:W-:Y:S05]  /*08a0*/  BSYNC B0 ;  /* 0x0000000000007941 */ /* 0x000fea0003800000 */
.L_x_59:
[----:B------:R-:W-:Y:S05]  /*08b0*/  @!P0 BRA `(.L_x_62) ;  /* 0x0000000000688947 */ /* 0x000fea0003800000 */
[----:B------:R-:W-:Y:S01]  /*08c0*/  I2FP.F32.S32 R12, R0 ;  /* 0x00000000000c7245 */ /* 0x000fe20000201400 */
[----:B------:R-:W-:Y:S03]  /*08d0*/  BSSY.RECONVERGENT B0, `(.L_x_63) ;  /* 0x000000d000007945 */ /* 0x000fe60003800200 */
[----:B------:R-:W2:Y:S08]  /*08e0*/  MUFU.RCP R3, R12 ;  /* 0x0000000c00037308 */ /* 0x000eb00000001000 */
[----:B-1----:R-:W1:Y:S01]  /*08f0*/  FCHK P1, R9, R12 ;  /* 0x0000000c09007302 */ /* 0x002e620000020000 */
[----:B--2---:R-:W-:-:S04]  /*0900*/  FFMA R0, -R12, R3, 1 ;  /* 0x3f8000000c007423 */ /* 0x004fc80000000103 */
[----:B------:R-:W-:-:S04]  /*0910*/  FFMA R0, R3, R0, R3 ;  /* 0x0000000003007223 */ /* 0x000fc80000000003 */
[----:B------:R-:W-:-:S04]  /*0920*/  FFMA R3, R0, R9, RZ ;  /* 0x0000000900037223 */ /* 0x000fc800000000ff */
[----:B------:R-:W-:-:S04]  /*0930*/  FFMA R10, -R12, R3, R9 ;  /* 0x000000030c0a7223 */ /* 0x000fc80000000109 */
[----:B------:R-:W-:Y:S01]  /*0940*/  FFMA R0, R0, R10, R3 ;  /* 0x0000000a00007223 */ /* 0x000fe20000000003 */
[----:B-1----:R-:W-:Y:S06]  /*0950*/  @!P1 BRA `(.L_x_64) ;  /* 0x0000000000109947 */ /* 0x002fec0003800000 */
[----:B------:R-:W-:Y:S01]  /*0960*/  IMAD.MOV.U32 R3, RZ, RZ, R12 ;  /* 0x000000ffff037224 */ /* 0x000fe200078e000c */
[----:B------:R-:W-:Y:S02]  /*0970*/  MOV R0, R9 ;  /* 0x0000000900007202 */ /* 0x000fe40000000f00 */
[----:B------:R-:W-:-:S07]  /*0980*/  MOV R12, 0x9a0 ;  /* 0x000009a0000c7802 */ /* 0x000fce0000000f00 */
[----:B0-----:R-:W-:Y:S05]  /*0990*/  CALL.REL.NOINC `($__internal_1_$__cuda_sm3x_div_rn_noftz_f32_slowpath) ;  /* 0x0000000400f47944 */ /* 0x001fea0003c00000 */
.L_x_64:
[----:B------:R-:W-:Y:S05]  /*09a0*/  BSYNC.RECONVERGENT B0 ;  /* 0x0000000000007941 */ /* 0x000fea0003800200 */
.L_x_63:
        /* <DEDUP_REMOVED lines=11> */
.L_x_62:
[----:B------:R-:W-:Y:S05]  /*0a60*/  WARPSYNC.ALL ;  /* 0x0000000000007948 */ /* 0x000fea0003800000 */
[----:B------:R-:W-:Y:S06]  /*0a70*/  BAR.SYNC.DEFER_BLOCKING 0x0 ;  /* 0x0000000000007b1d */ /* 0x000fec0000010000 */
[----:B------:R-:W3:Y:S02]  /*0a80*/  LDCU.128 UR12, c[0x0][0x3a0] ;  /* 0x00007400ff0c77ac */ /* 0x000ee40008000c00 */
[----:B0-----:R-:W0:Y:S01]  /*0a90*/  LDC.64 R12, c[0x0][0x3a0] ;  /* 0x0000e800ff0c7b82 */ /* 0x001e220000000a00 */
[----:B------:R-:W4:Y:S01]  /*0aa0*/  LDCU UR9, c[0x0][0x3b0] ;  /* 0x00007600ff0977ac */ /* 0x000f220008000800 */
[----:B------:R-:W0:Y:S06]  /*0ab0*/  LDCU.64 UR4, c[0x0][0x398] ;  /* 0x00007300ff0477ac */ /* 0x000e2c0008000a00 */
[----:B------:R-:W5:Y:S08]  /*0ac0*/  LDC.64 R14, c[0x0][0x3a8] ;  /* 0x0000ea00ff0e7b82 */ /* 0x000f700000000a00 */
[----:B--2---:R-:W2:Y:S01]  /*0ad0*/  LDC.64 R10, c[0x0][0x390] ;  /* 0x0000e400ff0a7b82 */ /* 0x004ea20000000a00 */
[----:B------:R-:W4:Y:S01]  /*0ae0*/  LDS R3, [R3+0x4] ;  /* 0x0000040003037984 */ /* 0x000f220000000800 */
[----:B---3--:R-:W-:-:S02]  /*0af0*/  UISETP.NE.U32.AND UP1, UPT, UR14, URZ, UPT ;  /* 0x000000ff0e00728c */ /* 0x008fc4000bf25070 */
[----:B------:R-:W-:Y:S02]  /*0b00*/  UISETP.NE.U32.AND UP0, UPT, UR12, URZ, UPT ;  /* 0x000000ff0c00728c */ /* 0x000fe4000bf05070 */
[----:B------:R-:W-:-:S04]  /*0b10*/  UISETP.NE.AND.EX UP1, UPT, UR15, URZ, UPT, UP1 ;  /* 0x000000ff0f00728c */ /* 0x000fc8000bf25310 */
[----:B------:R-:W-:-:S06]  /*0b20*/  UISETP.NE.AND.EX UP0, UPT, UR13, URZ, UP1, UP0 ;  /* 0x000000ff0d00728c */ /* 0x000fcc0008f05300 */
[----:B------:R-:W-:-:S13]  /*0b30*/  PLOP3.LUT P0, PT, P0, PT, UP0, 0x80, 0x8 ;  /* 0x000000000008781c */ /* 0x000fda000070f008 */
[----:B0-----:R-:W-:-:S04]  /*0b40*/  @P0 IMAD.WIDE.U32 R12, R8, 0x4, R12 ;  /* 0x00000004080c0825 */ /* 0x001fc800078e000c */
[----:B-----5:R-:W-:Y:S01]  /*0b50*/  @P0 IMAD.WIDE.U32 R14, R8, 0x4, R14 ;  /* 0x00000004080e0825 */ /* 0x020fe200078e000e */
[----:B------:R0:W-:Y:S01]  /*0b60*/  @P0 STG.E desc[UR6][R12.64], R6 ;  /* 0x000000060c000986 */ /* 0x0001e2000c101906 */
[----:B-1----:R-:W1:Y:S03]  /*0b70*/  LDC.64 R8, c[0x0][0x388] ;  /* 0x0000e200ff087b82 */ /* 0x002e660000000a00 */
[----:B----4-:R0:W-:Y:S01]  /*0b80*/  @P0 STG.E desc[UR6][R14.64], R3 ;  /* 0x000000030e000986 */ /* 0x0101e2000c101906 */
[----:B------:R-:W-:-:S13]  /*0b90*/  ISETP.GE.AND P0, PT, R7, UR9, PT ;  /* 0x0000000907007c0c */ /* 0x000fda000bf06270 */
[----:B0-2---:R-:W-:Y:S05]  /*0ba0*/  @P0 EXIT ;  /* 0x000000000000094d */ /* 0x005fea0003800000 */
.L_x_65:
[----:B0-----:R-:W-:-:S04]  /*0bb0*/  IMAD.WIDE R16, R7, 0x4, R4 ;  /* 0x0000000407107825 */ /* 0x001fc800078e0204 */
[C---:B-1----:R-:W-:Y:S02]  /*0bc0*/  IMAD.WIDE R14, R7.reuse, 0x4, R8 ;  /* 0x00000004070e7825 */ /* 0x042fe400078e0208 */
[----:B------:R-:W2:Y:S02]  /*0bd0*/  LDG.E.CONSTANT R17, desc[UR6][R16.64] ;  /* 0x0000000610117981 */ /* 0x000ea4000c1e9900 */
[----:B------:R-:W-:Y:S02]  /*0be0*/  IMAD.WIDE R18, R7, 0x4, R10 ;  /* 0x0000000407127825 */ /* 0x000fe400078e020a */
[----:B------:R-:W3:Y:S04]  /*0bf0*/  LDG.E.CONSTANT R14, desc[UR6][R14.64] ;  /* 0x000000060e0e7981 */ /* 0x000ee8000c1e9900 */
[----:B------:R-:W4:Y:S01]  /*0c00*/  LDG.E.CONSTANT R18, desc[UR6][R18.64] ;  /* 0x0000000612127981 */ /* 0x000f22000c1e9900 */
[----:B------:R-:W-:-:S02]  /*0c10*/  SHF.R.S32.HI R21, RZ, 0x1f, R7 ;  /* 0x0000001fff157819 */ /* 0x000fc40000011407 */
[----:B------:R-:W-:Y:S01]  /*0c20*/  IADD3 R20, P0, PT, R2, R7, RZ ;  /* 0x0000000702147210 */ /* 0x000fe20007f1e0ff */
[----:B------:R-:W-:-:S03]  /*0c30*/  VIADD R7, R7, UR8 ;  /* 0x0000000807077c36 */ /* 0x000fc60008000000 */
[----:B------:R-:W-:Y:S02]  /*0c40*/  LEA.HI.X.SX32 R21, R2, R21, 0x1, P0 ;  /* 0x0000001502157211 */ /* 0x000fe400000f0eff */
[----:B------:R-:W-:Y:S01]  /*0c50*/  LEA R12, P0, R20, UR4, 0x2 ;  /* 0x00000004140c7c11 */ /* 0x000fe2000f8010ff */
[----:B--2---:R-:W-:-:S04]  /*0c60*/  FADD R13, -R6, R17 ;  /* 0x00000011060d7221 */ /* 0x004fc80000000100 */
[----:B---3--:R-:W-:Y:S01]  /*0c70*/  FMUL R0, R14, R13 ;  /* 0x0000000d0e007220 */ /* 0x008fe20000400000 */
[----:B------:R-:W-:Y:S02]  /*0c80*/  LEA.HI.X R13, R20, UR5, R21, 0x2, P0 ;  /* 0x00000005140d7c11 */ /* 0x000fe400080f1415 */
[----:B------:R-:W-:Y:S01]  /*0c90*/  ISETP.GE.AND P0, PT, R7, UR9, PT ;  /* 0x0000000907007c0c */ /* 0x000fe2000bf06270 */
[----:B----4-:R-:W-:-:S05]  /*0ca0*/  FFMA R17, R3, R0, R18 ;  /* 0x0000000003117223 */ /* 0x010fca0000000012 */
[----:B------:R0:W-:Y:S07]  /*0cb0*/  STG.E desc[UR6][R12.64], R17 ;  /* 0x000000110c007986 */ /* 0x0001ee000c101906 */
[----:B------:R-:W-:Y:S05]  /*0cc0*/  @!P0 BRA `(.L_x_65) ;  /* 0xfffffffc00b88947 */ /* 0x000fea000383ffff */
[----:B------:R-:W-:Y:S05]  /*0cd0*/  EXIT ;  /* 0x000000000000794d */ /* 0x000fea0003800000 */
.L_x_53:
[----:B------:R-:W-:Y:S01]  /*0ce0*/  HFMA2 R21, -RZ, RZ, 0, 1.847743988037109375e-06 ;  /* 0x0000001fff157431 */ /* 0x000fe200000001ff */
[----:B-1----:R-:W-:Y:S01]  /*0cf0*/  MOV R19, R0 ;  /* 0x0000000000137202 */ /* 0x002fe20000000f00 */
[----:B------:R-:W-:Y:S02]  /*0d00*/  IMAD.MOV.U32 R18, RZ, RZ, 0x10 ;  /* 0x00000010ff127424 */ /* 0x000fe400078e00ff */
[----:B------:R-:W-:-:S07]  /*0d10*/  IMAD.MOV.U32 R16, RZ, RZ, -0x1 ;  /* 0xffffffffff107424 */ /* 0x000fce00078e00ff */
[----:B------:R-:W-:Y:S05]  /*0d20*/  WARPSYNC.COLLECTIVE R16, `(.L_x_66) ;  /* 0x0000000010087348 */ /* 0x000fea0003c00000 */
[----:B------:R0:W1:Y:S02]  /*0d30*/  SHFL.DOWN P1, R17, R19, R18, R21 ;  /* 0x0800001213117389 */ /* 0x0000640000020015 */
[----:B01----:R-:W-:Y:S05]  /*0d40*/  ENDCOLLECTIVE ;  /* 0x000000000000791b */ /* 0x003fea0003800000 */
.L_x_66:
[----:B------:R-:W-:Y:S01]  /*0d50*/  HFMA2 R18, -RZ, RZ, 0, 4.76837158203125e-07 ;  /* 0x00000008ff127431 */ /* 0x000fe200000001ff */
[----:B------:R-:W-:-:S05]  /*0d60*/  MOV R13, R17 ;  /* 0x00000011000d7202 */ /* 0x000fca0000000f00 */
[----:B------:R-:W-:-:S04]  /*0d70*/  FADD R13, R13, R0 ;  /* 0x000000000d0d7221 */ /* 0x000fc80000000000 */
[----:B------:R-:W-:-:S07]  /*0d80*/  IMAD.MOV.U32 R19, RZ, RZ, R13 ;  /* 0x000000ffff137224 */ /* 0x000fce00078e000d */
[----:B------:R-:W-:Y:S05]  /*0d90*/  WARPSYNC.COLLECTIVE R16, `(.L_x_67) ;  /* 0x0000000010087348 */ /* 0x000fea0003c00000 */
[----:B------:R0:W1:Y:S02]  /*0da0*/  SHFL.DOWN P1, R17, R19, R18, R21 ;  /* 0x0800001213117389 */ /* 0x0000640000020015 */
[----:B01----:R-:W-:Y:S05]  /*0db0*/  ENDCOLLECTIVE ;  /* 0x000000000000791b */ /* 0x003fea0003800000 */
.L_x_67:
[----:B------:R-:W-:Y:S02]  /*0dc0*/  IMAD.MOV.U32 R18, RZ, RZ, 0x4 ;  /* 0x00000004ff127424 */ /* 0x000fe400078e00ff */
[----:B------:R-:W-:-:S04]  /*0dd0*/  IMAD.MOV.U32 R12, RZ, RZ, R17 ;  /* 0x000000ffff0c7224 */ /* 0x000fc800078e0011 */
[----:B------:R-:W-:-:S05]  /*0de0*/  FADD R12, R13, R12 ;  /* 0x0000000c0d0c7221 */ /* 0x000fca0000000000 */
[----:B------:R-:W-:-:S07]  /*0df0*/  MOV R19, R12 ;  /* 0x0000000c00137202 */ /* 0x000fce0000000f00 */
[----:B------:R-:W-:Y:S05]  /*0e00*/  WARPSYNC.COLLECTIVE R16, `(.L_x_68) ;  /* 0x0000000010087348 */ /* 0x000fea0003c00000 */
[----:B------:R0:W1:Y:S02]  /*0e10*/  SHFL.DOWN P1, R17, R19, R18, R21 ;  /* 0x0800001213117389 */ /* 0x0000640000020015 */
[----:B01----:R-:W-:Y:S05]  /*0e20*/  ENDCOLLECTIVE ;  /* 0x000000000000791b */ /* 0x003fea0003800000 */
.L_x_68:
[----:B------:R-:W-:Y:S01]  /*0e30*/  HFMA2 R18, -RZ, RZ, 0, 1.1920928955078125e-07 ;  /* 0x00000002ff127431 */ /* 0x000fe200000001ff */
[----:B------:R-:W-:-:S05]  /*0e40*/  MOV R15, R17 ;  /* 0x00000011000f7202 */ /* 0x000fca0000000f00 */
[----:B------:R-:W-:-:S04]  /*0e50*/  FADD R15, R12, R15 ;  /* 0x0000000f0c0f7221 */ /* 0x000fc80000000000 */
[----:B------:R-:W-:-:S07]  /*0e60*/  IMAD.MOV.U32 R19, RZ, RZ, R15 ;  /* 0x000000ffff137224 */ /* 0x000fce00078e000f */
[----:B------:R-:W-:Y:S05]  /*0e70*/  WARPSYNC.COLLECTIVE R16, `(.L_x_69) ;  /* 0x0000000010087348 */ /* 0x000fea0003c00000 */
[----:B------:R0:W1:Y:S02]  /*0e80*/  SHFL.DOWN P1, R17, R19, R18, R21 ;  /* 0x0800001213117389 */ /* 0x0000640000020015 */
[----:B01----:R-:W-:Y:S05]  /*0e90*/  ENDCOLLECTIVE ;  /* 0x000000000000791b */ /* 0x003fea0003800000 */
.L_x_69:
[----:B------:R-:W-:Y:S02]  /*0ea0*/  IMAD.MOV.U32 R18, RZ, RZ, 0x1 ;  /* 0x00000001ff127424 */ /* 0x000fe400078e00ff */
[----:B------:R-:W-:-:S04]  /*0eb0*/  IMAD.MOV.U32 R14, RZ, RZ, R17 ;  /* 0x000000ffff0e7224 */ /* 0x000fc800078e0011 */
[----:B------:R-:W-:-:S05]  /*0ec0*/  FADD R14, R15, R14 ;  /* 0x0000000e0f0e7221 */ /* 0x000fca0000000000 */
[----:B------:R-:W-:-:S07]  /*0ed0*/  MOV R19, R14 ;  /* 0x0000000e00137202 */ /* 0x000fce0000000f00 */
[----:B------:R-:W-:Y:S05]  /*0ee0*/  WARPSYNC.COLLECTIVE R16, `(.L_x_70) ;  /* 0x0000000010087348 */ /* 0x000fea0003c00000 */
[----:B------:R0:W1:Y:S02]  /*0ef0*/  SHFL.DOWN P1, R17, R19, R18, R21 ;  /* 0x0800001213117389 */ /* 0x0000640000020015 */
[----:B01----:R-:W-:Y:S05]  /*0f00*/  ENDCOLLECTIVE ;  /* 0x000000000000791b */ /* 0x003fea0003800000 */
.L_x_70:
[----:B------:R-:W-:Y:S05]  /*0f10*/  BRA `(.L_x_71) ;  /* 0xfffffff400387947 */ /* 0x000fea000383ffff */
.L_x_61:
[----:B------:R-:W-:Y:S01]  /*0f20*/  HFMA2 R21, -RZ, RZ, 0, 1.847743988037109375e-06 ;  /* 0x0000001fff157431 */ /* 0x000fe200000001ff */
[----:B-1----:R-:W-:Y:S01]  /*0f30*/  MOV R19, R9 ;  /* 0x0000000900137202 */ /* 0x002fe20000000f00 */
[----:B------:R-:W-:Y:S02]  /*0f40*/  IMAD.MOV.U32 R18, RZ, RZ, 0x10 ;  /* 0x00000010ff127424 */ /* 0x000fe400078e00ff */
[----:B------:R-:W-:-:S07]  /*0f50*/  IMAD.MOV.U32 R16, RZ, RZ, -0x1 ;  /* 0xffffffffff107424 */ /* 0x000fce00078e00ff */
[----:B------:R-:W-:Y:S05]  /*0f60*/  WARPSYNC.COLLECTIVE R16, `(.L_x_72) ;  /* 0x0000000010087348 */ /* 0x000fea0003c00000 */
[----:B------:R0:W1:Y:S02]  /*0f70*/  SHFL.DOWN P1, R17, R19, R18, R21 ;  /* 0x0800001213117389 */ /* 0x0000640000020015 */
[----:B01----:R-:W-:Y:S05]  /*0f80*/  ENDCOLLECTIVE ;  /* 0x000000000000791b */ /* 0x003fea0003800000 */
.L_x_72:
[----:B------:R-:W-:Y:S01]  /*0f90*/  HFMA2 R18, -RZ, RZ, 0, 4.76837158203125e-07 ;  /* 0x00000008ff127431 */ /* 0x000fe200000001ff */
[----:B------:R-:W-:-:S05]  /*0fa0*/  MOV R10, R17 ;  /* 0x00000011000a7202 */ /* 0x000fca0000000f00 */
[----:B------:R-:W-:-:S04]  /*0fb0*/  FADD R10, R9, R10 ;  /* 0x0000000a090a7221 */ /* 0x000fc80000000000 */
[----:B------:R-:W-:-:S07]  /*0fc0*/  IMAD.MOV.U32 R19, RZ, RZ, R10 ;  /* 0x000000ffff137224 */ /* 0x000fce00078e000a */
[----:B------:R-:W-:Y:S05]  /*0fd0*/  WARPSYNC.COLLECTIVE R16, `(.L_x_73) ;  /* 0x0000000010087348 */ /* 0x000fea0003c00000 */
[----:B------:R0:W1:Y:S02]  /*0fe0*/  SHFL.DOWN P1, R17, R19, R18, R21 ;  /* 0x0800001213117389 */ /* 0x0000640000020015 */
[----:B01----:R-:W-:Y:S05]  /*0ff0*/  ENDCOLLECTIVE ;  /* 0x000000000000791b */ /* 0x003fea0003800000 */
.L_x_73:
[----:B------:R-:W-:Y:S02]  /*1000*/  IMAD.MOV.U32 R18, RZ, RZ, 0x4 ;  /* 0x00000004ff127424 */ /* 0x000fe400078e00ff */
[----:B------:R-:W-:-:S04]  /*1010*/  IMAD.MOV.U32 R11, RZ, RZ, R17 ;  /* 0x000000ffff0b7224 */ /* 0x000fc800078e0011 */
[----:B------:R-:W-:-:S05]  /*1020*/  FADD R11, R10, R11 ;  /* 0x0000000b0a0b7221 */ /* 0x000fca0000000000 */
[----:B------:R-:W-:-:S07]  /*1030*/  MOV R19, R11 ;  /* 0x0000000b00137202 */ /* 0x000fce0000000f00 */
[----:B------:R-:W-:Y:S05]  /*1040*/  WARPSYNC.COLLECTIVE R16, `(.L_x_74) ;  /* 0x0000000010087348 */ /* 0x000fea0003c00000 */
[----:B------:R0:W1:Y:S02]  /*1050*/  SHFL.DOWN P1, R17, R19, R18, R21 ;  /* 0x0800001213117389 */ /* 0x0000640000020015 */
[----:B01----:R-:W-:Y:S05]  /*1060*/  ENDCOLLECTIVE ;  /* 0x000000000000791b */ /* 0x003fea0003800000 */
.L_x_74:
[----:B------:R-:W-:Y:S01]  /*1070*/  HFMA2 R18, -RZ, RZ, 0, 1.1920928955078125e-07 ;  /* 0x00000002ff127431 */ /* 0x000fe200000001ff */
[----:B------:R-:W-:-:S05]  /*1080*/  MOV R12, R17 ;  /* 0x00000011000c7202 */ /* 0x000fca0000000f00 */
[----:B------:R-:W-:-:S04]  /*1090*/  FADD R12, R11, R12 ;  /* 0x0000000c0b0c7221 */ /* 0x000fc80000000000 */
[----:B------:R-:W-:-:S07]  /*10a0*/  IMAD.MOV.U32 R19, RZ, RZ, R12 ;  /* 0x000000ffff137224 */ /* 0x000fce00078e000c */
[----:B------:R-:W-:Y:S05]  /*10b0*/  WARPSYNC.COLLECTIVE R16, `(.L_x_75) ;  /* 0x0000000010087348 */ /* 0x000fea0003c00000 */
[----:B------:R0:W1:Y:S02]  /*10c0*/  SHFL.DOWN P1, R17, R19, R18, R21 ;  /* 0x0800001213117389 */ /* 0x0000640000020015 */
[----:B01----:R-:W-:Y:S05]  /*10d0*/  ENDCOLLECTIVE ;  /* 0x000000000000791b */ /* 0x003fea0003800000 */
.L_x_75:
[----:B------:R-:W-:Y:S02]  /*10e0*/  IMAD.MOV.U32 R18, RZ, RZ, 0x1 ;  /* 0x00000001ff127424 */ /* 0x000fe400078e00ff */
[----:B------:R-:W-:-:S04]  /*10f0*/  IMAD.MOV.U32 R13, RZ, RZ, R17 ;  /* 0x000000ffff0d7224 */ /* 0x000fc800078e0011 */
[----:B------:R-:W-:-:S05]  /*1100*/  FADD R13, R12, R13 ;  /* 0x0000000d0c0d7221 */ /* 0x000fca0000000000 */
[----:B------:R-:W-:-:S07]  /*1110*/  MOV R19, R13 ;  /* 0x0000000d00137202 */ /* 0x000fce0000000f00 */
[----:B------:R-:W-:Y:S05]  /*1120*/  WARPSYNC.COLLECTIVE R16, `(.L_x_76) ;  /* 0x0000000010087348 */ /* 0x000fea0003c00000 */
[----:B------:R0:W1:Y:S02]  /*1130*/  SHFL.DOWN P1, R17, R19, R18, R21 ;  /* 0x0800001213117389 */ /* 0x0000640000020015 */
[----:B01----:R-:W-:Y:S05]  /*1140*/  ENDCOLLECTIVE ;  /* 0x000000000000791b */ /* 0x003fea0003800000 */
.L_x_76:
[----:B------:R-:W-:Y:S01]  /*1150*/  MOV R14, R17 ;  /* 0x00000011000e7202 */ /* 0x000fe20000000f00 */
[----:B------:R-:W-:Y:S06]  /*1160*/  BRA `(.L_x_77) ;  /* 0xfffffff400c87947 */ /* 0x000fec000383ffff */
        .weak           $__internal_1_$__cuda_sm3x_div_rn_noftz_f32_slowpath
        .type           $__internal_1_$__cuda_sm3x_div_rn_noftz_f32_slowpath,@function
        .size           $__internal_1_$__cuda_sm3x_div_rn_noftz_f32_slowpath,(.L_x_91 - $__internal_1_$__cuda_sm3x_div_rn_noftz_f32_slowpath)
$__internal_1_$__cuda_sm3x_div_rn_noftz_f32_slowpath:
        /* <DEDUP_REMOVED lines=9> */
[----:B------:R-:W-:Y:S01]  /*1200*/  @!P1 IMAD.MOV.U32 R13, RZ, RZ, RZ ;  /* 0x000000ffff0d9224 */ /* 0x000fe200078e00ff */
        /* <DEDUP_REMOVED lines=24> */
.L_x_79:
[----:B------:R-:W-:Y:S01]  /*1390*/  LEA R16, R14, 0xc0800000, 0x17 ;  /* 0xc08000000e107811 */ /* 0x000fe200078eb8ff */
[----:B------:R-:W-:Y:S01]  /*13a0*/  BSSY.RECONVERGENT B2, `(.L_x_84) ;  /* 0x0000036000027945 */ /* 0x000fe20003800200 */
[----:B------:R-:W-:-:S03]  /*13b0*/  IADD3 R15, PT, PT, R15, -0x7f, RZ ;  /* 0xffffff810f0f7810 */ /* 0x000fc60007ffe0ff */
[----:B------:R-:W-:Y:S02]  /*13c0*/  IMAD.IADD R16, R3, 0x1, -R16 ;  /* 0x0000000103107824 */ /* 0x000fe400078e0a10 */
[C---:B------:R-:W-:Y:S02]  /*13d0*/  IMAD R0, R15.reuse, -0x800000, R0 ;  /* 0xff8000000f007824 */ /* 0x040fe400078e0200 */
[----:B------:R0:W1:Y:S01]  /*13e0*/  MUFU.RCP R3, R16 ;  /* 0x0000001000037308 */ /* 0x0000620000001000 */
[----:B------:R-:W-:Y:S01]  /*13f0*/  FADD.FTZ R17, -R16, -RZ ;  /* 0x800000ff10117221 */ /* 0x000fe20000010100 */
[----:B0-----:R-:W-:-:S05]  /*1400*/  IADD3 R16, PT, PT, R15, 0x7f, -R14 ;  /* 0x0000007f0f107810 */ /* 0x001fca0007ffe80e */
[----:B------:R-:W-:Y:S02]  /*1410*/  IMAD.IADD R13, R16, 0x1, R13 ;  /* 0x00000001100d7824 */ /* 0x000fe400078e020d */
[----:B-1----:R-:W-:-:S04]  /*1420*/  FFMA R18, R3, R17, 1 ;  /* 0x3f80000003127423 */ /* 0x002fc80000000011 */
        /* <DEDUP_REMOVED lines=8> */
[----:B------:R-:W-:-:S05]  /*14b0*/  IADD3 R19, PT, PT, R14, R13, RZ ;  /* 0x0000000d0e137210 */ /* 0x000fca0007ffe0ff */
[----:B------:R-:W-:-:S05]  /*14c0*/  VIADD R14, R19, 0xffffffff ;  /* 0xffffffff130e7836 */ /* 0x000fca0000000000 */
        /* <DEDUP_REMOVED lines=10> */
[----:B------:R-:W-:Y:S01]  /*1570*/  IADD3 R16, PT, PT, R19, 0x20, RZ ;  /* 0x0000002013107810 */ /* 0x000fe20007ffe0ff */
[-CC-:B------:R-:W-:Y:S01]  /*1580*/  FFMA.RM R14, R3, R17.reuse, R18.reuse ;  /* 0x00000011030e7223 */ /* 0x180fe20000004012 */
[----:B------:R-:W-:Y:S02]  /*1590*/  ISETP.NE.AND P3, PT, R19, RZ, PT ;  /* 0x000000ff1300720c */ /* 0x000fe40003f65270 */
[----:B------:R-:W-:Y:S01]  /*15a0*/  LOP3.LUT R15, R13, 0x7fffff, RZ, 0xc0, !PT ;  /* 0x007fffff0d0f7812 */ /* 0x000fe200078ec0ff */
[----:B------:R-:W-:Y:S01]  /*15b0*/  FFMA.RP R13, R3, R17, R18 ;  /* 0x00000011030d7223 */ /* 0x000fe20000008012 */
[----:B------:R-:W-:Y:S01]  /*15c0*/  IMAD.MOV R3, RZ, RZ, -R19 ;  /* 0x000000ffff037224 */ /* 0x000fe200078e0a13 */
[----:B------:R-:W-:Y:S02]  /*15d0*/  ISETP.NE.AND P2, PT, R19, RZ, PT ;  /* 0x000000ff1300720c */ /* 0x000fe40003f45270 */
        /* <DEDUP_REMOVED lines=14> */
.L_x_86:
[----:B------:R-:W-:-:S04]  /*16c0*/  LOP3.LUT R0, R0, 0x80000000, RZ, 0xc0, !PT ;  /* 0x8000000000007812 */ /* 0x000fc800078ec0ff */
[----:B------:R-:W-:Y:S01]  /*16d0*/  LOP3.LUT R0, R0, 0x7f800000, RZ, 0xfc, !PT ;  /* 0x7f80000000007812 */ /* 0x000fe200078efcff */
[----:B------:R-:W-:Y:S06]  /*16e0*/  BRA `(.L_x_87) ;  /* 0x0000000000047947 */ /* 0x000fec0003800000 */
.L_x_85:
[----:B------:R-:W-:-:S07]  /*16f0*/  IMAD R0, R13, 0x800000, R0 ;  /* 0x008000000d007824 */ /* 0x000fce00078e0200 */
.L_x_87:
[----:B------:R-:W-:Y:S05]  /*1700*/  BSYNC.RECONVERGENT B2 ;  /* 0x0000000000027941 */ /* 0x000fea0003800200 */
.L_x_84:
[----:B------:R-:W-:Y:S05]  /*1710*/  BRA `(.L_x_88) ;  /* 0x0000000000207947 */ /* 0x000fea0003800000 */
.L_x_83:
[----:B------:R-:W-:-:S04]  /*1720*/  LOP3.LUT R0, R3, 0x80000000, R0, 0x48, !PT ;  /* 0x8000000003007812 */ /* 0x000fc800078e4800 */
[----:B------:R-:W-:Y:S01]  /*1730*/  LOP3.LUT R0, R0, 0x7f800000, RZ, 0xfc, !PT ;  /* 0x7f80000000007812 */ /* 0x000fe200078efcff */
[----:B------:R-:W-:Y:S06]  /*1740*/  BRA `(.L_x_88) ;  /* 0x0000000000147947 */ /* 0x000fec0003800000 */
.L_x_82:
[----:B------:R-:W-:Y:S01]  /*1750*/  LOP3.LUT R0, R3, 0x80000000, R0, 0x48, !PT ;  /* 0x8000000003007812 */ /* 0x000fe200078e4800 */
[----:B------:R-:W-:Y:S06]  /*1760*/  BRA `(.L_x_88) ;  /* 0x00000000000c7947 */ /* 0x000fec0003800000 */
.L_x_81:
[----:B------:R-:W0:Y:S01]  /*1770*/  MUFU.RSQ R0, -QNAN ;  /* 0xffc0000000007908 */ /* 0x000e220000001400 */
[----:B------:R-:W-:Y:S05]  /*1780*/  BRA `(.L_x_88) ;  /* 0x0000000000047947 */ /* 0x000fea0003800000 */
.L_x_80:
[----:B------:R-:W-:-:S07]  /*1790*/  FADD.FTZ R0, R0, R3 ;  /* 0x0000000300007221 */ /* 0x000fce0000010000 */
.L_x_88:
[----:B------:R-:W-:Y:S05]  /*17a0*/  BSYNC.RECONVERGENT B1 ;  /* 0x0000000000017941 */ /* 0x000fea0003800200 */
.L_x_78:
[----:B------:R-:W-:-:S04]  /*17b0*/  HFMA2 R13, -RZ, RZ, 0, 0 ;  /* 0x00000000ff0d7431 */ /* 0x000fc800000001ff */
[----:B0-----:R-:W-:Y:S05]  /*17c0*/  RET.REL.NODEC R12 `(_Z22layerNormForwardKernelPKfS0_S0_PfS1_S1_if) ;  /* 0xffffffe80c0c7950 */ /* 0x001fea0003c3ffff */
.L_x_89:
        /* <DEDUP_REMOVED lines=11> */
.L_x_91:


//--------------------- .nv.shared._Z26layerNormForwardVec4KernelPK6float4PKfS3_PS_if --------------------------
	.section	.nv.shared._Z26layerNormForwardVec4KernelPK6float4PKfS3_PS_if,"aw",@nobits
	.sectionflags	@""
	.align	4
.nv.shared._Z26layerNormForwardVec4KernelPK6float4PKfS3_PS_if:
	.zero		1160


//--------------------- .nv.shared.reserved.0     --------------------------
	.section	.nv.shared.reserved.0,"aw",@nobits
	.weak		__nv_reservedSMEM_offset_0_alias
	.size		__nv_reservedSMEM_offset_0_alias, 0, 64
	.other		__nv_reservedSMEM_offset_0_alias,@"STO_CUDA_RESERVED_SHARED STV_DEFAULT"
__nv_reservedSMEM_offset_0_alias:
	.zero		0
	.zero		64


//--------------------- .nv.shared._Z22layerNormForwardKernelPKfS0_S0_PfS1_S1_if --------------------------
	.section	.nv.shared._Z22layerNormForwardKernelPKfS0_S0_PfS1_S1_if,"aw",@nobits
	.sectionflags	@""
	.align	4
.nv.shared._Z22layerNormForwardKernelPKfS0_S0_PfS1_S1_if:
	.zero		1160


//--------------------- .nv.constant0._Z26layerNormForwardVec4KernelPK6float4PKfS3_PS_if --------------------------
	.section	.nv.constant0._Z26layerNormForwardVec4KernelPK6float4PKfS3_PS_if,"a",@progbits
	.sectionflags	@""
	.align	4
.nv.constant0._Z26layerNormForwardVec4KernelPK6float4PKfS3_PS_if:
	.zero		936


//--------------------- .nv.constant0._Z22layerNormForwardKernelPKfS0_S0_PfS1_S1_if --------------------------
	.section	.nv.constant0._Z22layerNormForwardKernelPKfS0_S0_PfS1_S1_if,"a",@progbits
	.sectionflags	@""
	.align	4
.nv.constant0._Z22layerNormForwardKernelPKfS0_S0_PfS1_S1_if:
	.zero		952


//--------------------- SYMBOLS --------------------------

	.type		.nv.reservedSmem.offset0,@object
	.size		.nv.reservedSmem.offset0,0x4
	.type		.nv.reservedSmem.cap,@object
	.size		.nv.reservedSmem.cap,0x4
